	.target	sm_90a

	.elftype	@"ET_EXEC"


//--------------------- .note.nv.tkinfo           --------------------------
	.section	.note.nv.tkinfo,"",@"SHT_NOTE"
	.sectionflags	@"SHF_NOTE_NV_TKINFO"
	.tkinfo
        /*0018*/ 	.word	0x00000002
        /*0030*/ 	.string	""
        /*0030*/ 	.string	"ptxas"
        /*0030*/ 	.string	"Cuda compilation tools, release 13.0, V13.0.88"
        /*0030*/ 	.string	"Build cuda_13.0.r13.0/compiler.36424714_0"
        /*0030*/ 	.string	"-arch sm_90a -m 64 "



//--------------------- .note.nv.cuinfo           --------------------------
	.section	.note.nv.cuinfo,"",@"SHT_NOTE"
	.sectionflags	@"SHF_NOTE_NV_CUINFO"
        /*0018*/ 	.short	0x0002
        /*001a*/ 	.short	0x005a
        /*001c*/ 	.short	0x0082
	.zero		2


//--------------------- .nv.info                  --------------------------
	.section	.nv.info,"",@"SHT_CUDA_INFO"
	.align	4


	//----- nvinfo : EIATTR_REGCOUNT
	.align		4
        /*0000*/ 	.byte	0x04, 0x2f
        /*0002*/ 	.short	(.L_15 - .L_14)
	.align		4
.L_14:
        /*0004*/ 	.word	index@(_ZN7cutlass13device_kernelINS_4gemm6kernel13GemmUniversalIN4cute5tupleIJiiiiEEENS1_10collective13CollectiveMmaINS1_34MainloopSm90TmaGmmaWarpSpecializedILi2ENS5_IJNS4_1CILi2EEENSA_ILi1EEESC_EEENS1_35KernelTmaWarpSpecializedCooperativeEEENS5_IJNSA_ILi384EEENSA_ILi48EEENSA_ILi128EEEEEENS_10bfloat16_tENS5_IJlSC_lEEESK_SL_NS4_8TiledMMAINS4_8MMA_AtomIJNS4_4SM904GMMA27MMA_64x16x16_F32BF16BF16_SSILNSP_5MajorE0ELSR_0ELNSP_7ScaleInE1ELSS_1EEEEEENS4_6LayoutISD_NS5_IJSC_NSA_ILi0EEESW_EEEEENS5_IJNS4_10UnderscoreESZ_SZ_EEEEENS4_13SM90_TMA_LOADENS4_14ComposedLayoutINS4_7SwizzleILi3ELi4ELi3EEENS4_18smem_ptr_flag_bitsILi16EEENSV_INS5_IJNSA_ILi8EEENSA_ILi64EEEEEENS5_IJS19_SC_EEEEEEEvNS4_8identityENS4_23SM90_TMA_LOAD_MULTICASTES1D_vS1E_EENS_8epilogue10collective6detail29Sm90TmaWarpSpecializedAdapterINS1I_15DefaultEpilogueISK_SL_SL_NS1H_6thread17LinearCombinationISK_Li1EffLNS1M_9ScaleType4KindE0ELNS_15FloatRoundStyleE2ESK_EENS1_15EpilogueDefaultEEEEEvvEEEEvNT_6ParamsE)
        /*0008*/ 	.word	0x000000a8


	//----- nvinfo : EIATTR_FRAME_SIZE
	.align		4
.L_15:
        /*000c*/ 	.byte	0x04, 0x11
        /*000e*/ 	.short	(.L_17 - .L_16)
	.align		4
.L_16:
        /*0010*/ 	.word	index@(_ZN7cutlass13device_kernelINS_4gemm6kernel13GemmUniversalIN4cute5tupleIJiiiiEEENS1_10collective13CollectiveMmaINS1_34MainloopSm90TmaGmmaWarpSpecializedILi2ENS5_IJNS4_1CILi2EEENSA_ILi1EEESC_EEENS1_35KernelTmaWarpSpecializedCooperativeEEENS5_IJNSA_ILi384EEENSA_ILi48EEENSA_ILi128EEEEEENS_10bfloat16_tENS5_IJlSC_lEEESK_SL_NS4_8TiledMMAINS4_8MMA_AtomIJNS4_4SM904GMMA27MMA_64x16x16_F32BF16BF16_SSILNSP_5MajorE0ELSR_0ELNSP_7ScaleInE1ELSS_1EEEEEENS4_6LayoutISD_NS5_IJSC_NSA_ILi0EEESW_EEEEENS5_IJNS4_10UnderscoreESZ_SZ_EEEEENS4_13SM90_TMA_LOADENS4_14ComposedLayoutINS4_7SwizzleILi3ELi4ELi3EEENS4_18smem_ptr_flag_bitsILi16EEENSV_INS5_IJNSA_ILi8EEENSA_ILi64EEEEEENS5_IJS19_SC_EEEEEEEvNS4_8identityENS4_23SM90_TMA_LOAD_MULTICASTES1D_vS1E_EENS_8epilogue10collective6detail29Sm90TmaWarpSpecializedAdapterINS1I_15DefaultEpilogueISK_SL_SL_NS1H_6thread17LinearCombinationISK_Li1EffLNS1M_9ScaleType4KindE0ELNS_15FloatRoundStyleE2ESK_EENS1_15EpilogueDefaultEEEEEvvEEEEvNT_6ParamsE)
        /*0014*/ 	.word	0x00000000


	//----- nvinfo : EIATTR_MIN_STACK_SIZE
	.align		4
.L_17:
        /*0018*/ 	.byte	0x04, 0x12
        /*001a*/ 	.short	(.L_19 - .L_18)
	.align		4
.L_18:
        /*001c*/ 	.word	index@(_ZN7cutlass13device_kernelINS_4gemm6kernel13GemmUniversalIN4cute5tupleIJiiiiEEENS1_10collective13CollectiveMmaINS1_34MainloopSm90TmaGmmaWarpSpecializedILi2ENS5_IJNS4_1CILi2EEENSA_ILi1EEESC_EEENS1_35KernelTmaWarpSpecializedCooperativeEEENS5_IJNSA_ILi384EEENSA_ILi48EEENSA_ILi128EEEEEENS_10bfloat16_tENS5_IJlSC_lEEESK_SL_NS4_8TiledMMAINS4_8MMA_AtomIJNS4_4SM904GMMA27MMA_64x16x16_F32BF16BF16_SSILNSP_5MajorE0ELSR_0ELNSP_7ScaleInE1ELSS_1EEEEEENS4_6LayoutISD_NS5_IJSC_NSA_ILi0EEESW_EEEEENS5_IJNS4_10UnderscoreESZ_SZ_EEEEENS4_13SM90_TMA_LOADENS4_14ComposedLayoutINS4_7SwizzleILi3ELi4ELi3EEENS4_18smem_ptr_flag_bitsILi16EEENSV_INS5_IJNSA_ILi8EEENSA_ILi64EEEEEENS5_IJS19_SC_EEEEEEEvNS4_8identityENS4_23SM90_TMA_LOAD_MULTICASTES1D_vS1E_EENS_8epilogue10collective6detail29Sm90TmaWarpSpecializedAdapterINS1I_15DefaultEpilogueISK_SL_SL_NS1H_6thread17LinearCombinationISK_Li1EffLNS1M_9ScaleType4KindE0ELNS_15FloatRoundStyleE2ESK_EENS1_15EpilogueDefaultEEEEEvvEEEEvNT_6ParamsE)
        /*0020*/ 	.word	0x00000000
.L_19:


//--------------------- .nv.compat                --------------------------
	.section	.nv.compat,"",@"SHT_CUDA_COMPAT_INFO"
	.align	4
        /*0000*/ 	.byte	0x02, 0x09, 0x01, 0x00, 0x02, 0x02, 0x04, 0x00, 0x02, 0x05, 0x05, 0x00, 0x03, 0x07, 0x01, 0x01
        /*0010*/ 	.byte	0x02, 0x03, 0x01, 0x00, 0x02, 0x06, 0x01, 0x00, 0x04, 0x0b, 0x08, 0x00, 0x00, 0x00, 0x00, 0x00
        /*0020*/ 	.byte	0x00, 0x00, 0x00, 0x00


//--------------------- .nv.info._ZN7cutlass13device_kernelINS_4gemm6kernel13GemmUniversalIN4cute5tupleIJiiiiEEENS1_10collective13CollectiveMmaINS1_34MainloopSm90TmaGmmaWarpSpecializedILi2ENS5_IJNS4_1CILi2EEENSA_ILi1EEESC_EEENS1_35KernelTmaWarpSpecializedCooperativeEEENS5_IJNSA_ILi384EEENSA_ILi48EEENSA_ILi128EEEEEENS_10bfloat16_tENS5_IJlSC_lEEESK_SL_NS4_8TiledMMAINS4_8MMA_AtomIJNS4_4SM904GMMA27MMA_64x16x16_F32BF16BF16_SSILNSP_5MajorE0ELSR_0ELNSP_7ScaleInE1ELSS_1EEEEEENS4_6LayoutISD_NS5_IJSC_NSA_ILi0EEESW_EEEEENS5_IJNS4_10UnderscoreESZ_SZ_EEEEENS4_13SM90_TMA_LOADENS4_14ComposedLayoutINS4_7SwizzleILi3ELi4ELi3EEENS4_18smem_ptr_flag_bitsILi16EEENSV_INS5_IJNSA_ILi8EEENSA_ILi64EEEEEENS5_IJS19_SC_EEEEEEEvNS4_8identityENS4_23SM90_TMA_LOAD_MULTICASTES1D_vS1E_EENS_8epilogue10collective6detail29Sm90TmaWarpSpecializedAdapterINS1I_15DefaultEpilogueISK_SL_SL_NS1H_6thread17LinearCombinationISK_Li1EffLNS1M_9ScaleType4KindE0ELNS_15FloatRoundStyleE2ESK_EENS1_15EpilogueDefaultEEEEEvvEEEEvNT_6ParamsE --------------------------
	.section	.nv.info._ZN7cutlass13device_kernelINS_4gemm6kernel13GemmUniversalIN4cute5tupleIJiiiiEEENS1_10collective13CollectiveMmaINS1_34MainloopSm90TmaGmmaWarpSpecializedILi2ENS5_IJNS4_1CILi2EEENSA_ILi1EEESC_EEENS1_35KernelTmaWarpSpecializedCooperativeEEENS5_IJNSA_ILi384EEENSA_ILi48EEENSA_ILi128EEEEEENS_10bfloat16_tENS5_IJlSC_lEEESK_SL_NS4_8TiledMMAINS4_8MMA_AtomIJNS4_4SM904GMMA27MMA_64x16x16_F32BF16BF16_SSILNSP_5MajorE0ELSR_0ELNSP_7ScaleInE1ELSS_1EEEEEENS4_6LayoutISD_NS5_IJSC_NSA_ILi0EEESW_EEEEENS5_IJNS4_10UnderscoreESZ_SZ_EEEEENS4_13SM90_TMA_LOADENS4_14ComposedLayoutINS4_7SwizzleILi3ELi4ELi3EEENS4_18smem_ptr_flag_bitsILi16EEENSV_INS5_IJNSA_ILi8EEENSA_ILi64EEEEEENS5_IJS19_SC_EEEEEEEvNS4_8identityENS4_23SM90_TMA_LOAD_MULTICASTES1D_vS1E_EENS_8epilogue10collective6detail29Sm90TmaWarpSpecializedAdapterINS1I_15DefaultEpilogueISK_SL_SL_NS1H_6thread17LinearCombinationISK_Li1EffLNS1M_9ScaleType4KindE0ELNS_15FloatRoundStyleE2ESK_EENS1_15EpilogueDefaultEEEEEvvEEEEvNT_6ParamsE,"",@"SHT_CUDA_INFO"
	.sectionflags	@""
	.align	4


	//----- nvinfo : EIATTR_CUDA_API_VERSION
	.align		4
        /*0000*/ 	.byte	0x04, 0x37
        /*0002*/ 	.short	(.L_21 - .L_20)
.L_20:
        /*0004*/ 	.word	0x00000082


	//----- nvinfo : EIATTR_KPARAM_INFO
	.align		4
.L_21:
        /*0008*/ 	.byte	0x04, 0x17
        /*000a*/ 	.short	(.L_23 - .L_22)
.L_22:
        /*000c*/ 	.word	0x00000000
        /*0010*/ 	.short	0x0000
        /*0012*/ 	.short	0x0070
        /*0014*/ 	.byte	0x00, 0xf0, 0x01, 0x10


	//----- nvinfo : EIATTR_SPARSE_MMA_MASK
	.align		4
.L_23:
        /*0018*/ 	.byte	0x03, 0x50
        /*001a*/ 	.short	0x0000


	//----- nvinfo : EIATTR_MAXREG_COUNT
	.align		4
        /*001c*/ 	.byte	0x03, 0x1b
        /*001e*/ 	.short	0x00a8


	//----- nvinfo : EIATTR_NUM_BARRIERS
	.align		4
        /*0020*/ 	.byte	0x02, 0x4c
        /*0022*/ 	.byte	0x01
	.zero		1


	//----- nvinfo : EIATTR_EXTERNS
	.align		4
        /*0024*/ 	.byte	0x04, 0x0f
        /*0026*/ 	.short	(.L_25 - .L_24)


	//   ....[0]....
	.align		4
.L_24:
        /*0028*/ 	.word	index@(__assertfail)


	//----- nvinfo : EIATTR_MERCURY_ISA_VERSION
	.align		4
.L_25:
        /*002c*/ 	.byte	0x03, 0x5f
        /*002e*/ 	.short	0x0101


	//----- nvinfo : EIATTR_INT_WARP_WIDE_INSTR_OFFSETS
	.align		4
        /*0030*/ 	.byte	0x04, 0x31
        /*0032*/ 	.short	(.L_27 - .L_26)


	//   ....[0]....
.L_26:
        /*0034*/ 	.word	0x00000440


	//   ....[1]....
        /*0038*/ 	.word	0x00000470


	//   ....[2]....
        /*003c*/ 	.word	0x00000630


	//   ....[3]....
        /*0040*/ 	.word	0x00004e50


	//----- nvinfo : EIATTR_COOP_GROUP_MASK_REGIDS
	.align		4
.L_27:
        /*0044*/ 	.byte	0x04, 0x29
        /*0046*/ 	.short	(.L_29 - .L_28)


	//   ....[0]....
.L_28:
        /*0048*/ 	.word	0xffffffff


	//   ....[1]....
        /*004c*/ 	.word	0xffffffff


	//   ....[2]....
        /*0050*/ 	.word	0xffffffff


	//   ....[3]....
        /*0054*/ 	.word	0xffffffff


	//   ....[4]....
        /*0058*/ 	.word	0xffffffff


	//   ....[5]....
        /*005c*/ 	.word	0xffffffff


	//----- nvinfo : EIATTR_COOP_GROUP_INSTR_OFFSETS
	.align		4
.L_29:
        /*0060*/ 	.byte	0x04, 0x28
        /*0062*/ 	.short	(.L_31 - .L_30)


	//   ....[0]....
.L_30:
        /*0064*/ 	.word	0x00000060


	//   ....[1]....
        /*0068*/ 	.word	0x00000070


	//   ....[2]....
        /*006c*/ 	.word	0x00000130


	//   ....[3]....
        /*0070*/ 	.word	0x00000290


	//   ....[4]....
        /*0074*/ 	.word	0x000007b0


	//   ....[5]....
        /*0078*/ 	.word	0x000011f0


	//----- nvinfo : EIATTR_REG_RECONFIG
	.align		4
.L_31:
        /*007c*/ 	.byte	0x01, 0x54
	.zero		2


	//----- nvinfo : EIATTR_SYSCALL_OFFSETS
	.align		4
        /*0080*/ 	.byte	0x04, 0x46
        /*0082*/ 	.short	(.L_33 - .L_32)


	//   ....[0]....
.L_32:
        /*0084*/ 	.word	0x000013b0


	//----- nvinfo : EIATTR_MBARRIER_INSTR_OFFSETS
	.align		4
.L_33:
        /*0088*/ 	.byte	0x04, 0x39
        /*008a*/ 	.short	(.L_35 - .L_34)


	//   ....[0]....
.L_34:
        /*008c*/ 	.word	0x00000230
        /*0090*/ 	.word	0x000000ff
        /*0094*/ 	.word	0x00000000
        /*0098*/ 	.short	0x0100
        /*009a*/ 	.byte	0x08
	.zero		1


	//   ....[1]....
        /*009c*/ 	.word	0x00000240
        /*00a0*/ 	.word	0x000000ff
        /*00a4*/ 	.word	0x00000010
        /*00a8*/ 	.short	0x0100
        /*00aa*/ 	.byte	0x08
	.zero		1


	//   ....[2]....
        /*00ac*/ 	.word	0x00000250
        /*00b0*/ 	.word	0x000000ff
        /*00b4*/ 	.word	0x00000008
        /*00b8*/ 	.short	0x0100
        /*00ba*/ 	.byte	0x08
	.zero		1


	//   ....[3]....
        /*00bc*/ 	.word	0x00000260
        /*00c0*/ 	.word	0x000000ff
        /*00c4*/ 	.word	0x00000018
        /*00c8*/ 	.short	0x0100
        /*00ca*/ 	.byte	0x08
	.zero		1


	//   ....[4]....
        /*00cc*/ 	.word	0x000006b0
        /*00d0*/ 	.word	0x000000ff
        /*00d4*/ 	.word	0x00000030
        /*00d8*/ 	.short	0x0100
        /*00da*/ 	.byte	0x06
	.zero		1


	//   ....[5]....
        /*00dc*/ 	.word	0x00000740
        /*00e0*/ 	.word	0x000000ff
        /*00e4*/ 	.word	0x00000038
        /*00e8*/ 	.short	0x0100
        /*00ea*/ 	.byte	0x06
	.zero		1


	//   ....[6]....
        /*00ec*/ 	.word	0x00001470
        /*00f0*/ 	.word	0x00000003
        /*00f4*/ 	.word	0x00000000
        /*00f8*/ 	.short	0x010a
        /*00fa*/ 	.byte	0x3f
	.zero		1


	//   ....[7]....
        /*00fc*/ 	.word	0x000014b0
        /*0100*/ 	.word	0x00000003
        /*0104*/ 	.word	0x00000000
        /*0108*/ 	.short	0x010a
        /*010a*/ 	.byte	0x3f
	.zero		1


	//   ....[8]....
        /*010c*/ 	.word	0x00003170
        /*0110*/ 	.word	0x00000005
        /*0114*/ 	.word	0x00000000
        /*0118*/ 	.short	0x010a
        /*011a*/ 	.byte	0x3f
	.zero		1


	//   ....[9]....
        /*011c*/ 	.word	0x000031b0
        /*0120*/ 	.word	0x00000005
        /*0124*/ 	.word	0x00000000
        /*0128*/ 	.short	0x010a
        /*012a*/ 	.byte	0x3f
	.zero		1


	//   ....[10]....
        /*012c*/ 	.word	0x00004cf0
        /*0130*/ 	.word	0x00000004
        /*0134*/ 	.word	0x00000000
        /*0138*/ 	.short	0x0101
        /*013a*/ 	.byte	0x3f
	.zero		1


	//   ....[11]....
        /*013c*/ 	.word	0x00004ed0
        /*0140*/ 	.word	0x00000000
        /*0144*/ 	.word	0x00000000
        /*0148*/ 	.short	0x0101
        /*014a*/ 	.byte	0x3f
	.zero		1


	//   ....[12]....
        /*014c*/ 	.word	0x0000b190
        /*0150*/ 	.word	0x00000014
        /*0154*/ 	.word	0x00000010
        /*0158*/ 	.short	0x010a
        /*015a*/ 	.byte	0x3f
	.zero		1


	//   ....[13]....
        /*015c*/ 	.word	0x0000b620
        /*0160*/ 	.word	0x00000005
        /*0164*/ 	.word	0x00000038
        /*0168*/ 	.short	0x0101
        /*016a*/ 	.byte	0x3f
	.zero		1


	//   ....[14]....
        /*016c*/ 	.word	0x0000bd30
        /*0170*/ 	.word	0x00000007
        /*0174*/ 	.word	0x00000000
        /*0178*/ 	.short	0x010a
        /*017a*/ 	.byte	0x3f
	.zero		1


	//   ....[15]....
        /*017c*/ 	.word	0x0000bdb0
        /*0180*/ 	.word	0x00000003
        /*0184*/ 	.word	0x00000000
        /*0188*/ 	.short	0x010a
        /*018a*/ 	.byte	0x3f
	.zero		1


	//   ....[16]....
        /*018c*/ 	.word	0x0000be10
        /*0190*/ 	.word	0x00000003
        /*0194*/ 	.word	0x00000000
        /*0198*/ 	.short	0x010a
        /*019a*/ 	.byte	0x3f
	.zero		1


	//   ....[17]....
        /*019c*/ 	.word	0x0000be60
        /*01a0*/ 	.word	0x00000005
        /*01a4*/ 	.word	0x00000000
        /*01a8*/ 	.short	0x010a
        /*01aa*/ 	.byte	0x3f
	.zero		1


	//   ....[18]....
        /*01ac*/ 	.word	0x0000bf30
        /*01b0*/ 	.word	0x00000014
        /*01b4*/ 	.word	0x00000010
        /*01b8*/ 	.short	0x010a
        /*01ba*/ 	.byte	0x3f
	.zero		1


	//   ....[19]....
        /*01bc*/ 	.word	0x0000c000
        /*01c0*/ 	.word	0x00000007
        /*01c4*/ 	.word	0x00000000
        /*01c8*/ 	.short	0x010a
        /*01ca*/ 	.byte	0x3f
	.zero		1


	//----- nvinfo : EIATTR_NUM_MBARRIERS
	.align		4
.L_35:
        /*01cc*/ 	.byte	0x03, 0x38
        /*01ce*/ 	.short	0x0006


	//----- nvinfo : EIATTR_EXIT_INSTR_OFFSETS
	.align		4
        /*01d0*/ 	.byte	0x04, 0x1c
        /*01d2*/ 	.short	(.L_37 - .L_36)


	//   ....[0]....
.L_36:
        /*01d4*/ 	.word	0x00000910


	//   ....[1]....
        /*01d8*/ 	.word	0x00001120


	//   ....[2]....
        /*01dc*/ 	.word	0x0000a8c0


	//   ....[3]....
        /*01e0*/ 	.word	0x0000ae20


	//   ....[4]....
        /*01e4*/ 	.word	0x0000be00


	//----- nvinfo : EIATTR_MAX_THREADS
	.align		4
.L_37:
        /*01e8*/ 	.byte	0x04, 0x05
        /*01ea*/ 	.short	(.L_39 - .L_38)
.L_38:
        /*01ec*/ 	.word	0x00000180
        /*01f0*/ 	.word	0x00000001
        /*01f4*/ 	.word	0x00000001


	//----- nvinfo : EIATTR_CRS_STACK_SIZE
	.align		4
.L_39:
        /*01f8*/ 	.byte	0x04, 0x1e
        /*01fa*/ 	.short	(.L_41 - .L_40)
.L_40:
        /*01fc*/ 	.word	0x00000000


	//----- nvinfo : EIATTR_CBANK_PARAM_SIZE
	.align		4
.L_41:
        /*0200*/ 	.byte	0x03, 0x19
        /*0202*/ 	.short	0x0470


	//----- nvinfo : EIATTR_PARAM_CBANK
	.align		4
        /*0204*/ 	.byte	0x04, 0x0a
        /*0206*/ 	.short	(.L_43 - .L_42)
	.align		4
.L_42:
        /*0208*/ 	.word	index@(.nv.constant0._ZN7cutlass13device_kernelINS_4gemm6kernel13GemmUniversalIN4cute5tupleIJiiiiEEENS1_10collective13CollectiveMmaINS1_34MainloopSm90TmaGmmaWarpSpecializedILi2ENS5_IJNS4_1CILi2EEENSA_ILi1EEESC_EEENS1_35KernelTmaWarpSpecializedCooperativeEEENS5_IJNSA_ILi384EEENSA_ILi48EEENSA_ILi128EEEEEENS_10bfloat16_tENS5_IJlSC_lEEESK_SL_NS4_8TiledMMAINS4_8MMA_AtomIJNS4_4SM904GMMA27MMA_64x16x16_F32BF16BF16_SSILNSP_5MajorE0ELSR_0ELNSP_7ScaleInE1ELSS_1EEEEEENS4_6LayoutISD_NS5_IJSC_NSA_ILi0EEESW_EEEEENS5_IJNS4_10UnderscoreESZ_SZ_EEEEENS4_13SM90_TMA_LOADENS4_14ComposedLayoutINS4_7SwizzleILi3ELi4ELi3EEENS4_18smem_ptr_flag_bitsILi16EEENSV_INS5_IJNSA_ILi8EEENSA_ILi64EEEEEENS5_IJS19_SC_EEEEEEEvNS4_8identityENS4_23SM90_TMA_LOAD_MULTICASTES1D_vS1E_EENS_8epilogue10collective6detail29Sm90TmaWarpSpecializedAdapterINS1I_15DefaultEpilogueISK_SL_SL_NS1H_6thread17LinearCombinationISK_Li1EffLNS1M_9ScaleType4KindE0ELNS_15FloatRoundStyleE2ESK_EENS1_15EpilogueDefaultEEEEEvvEEEEvNT_6ParamsE)
        /*020c*/ 	.short	0x0210
        /*020e*/ 	.short	0x0470


	//----- nvinfo : EIATTR_SW_WAR
	.align		4
.L_43:
        /*0210*/ 	.byte	0x04, 0x36
        /*0212*/ 	.short	(.L_45 - .L_44)
.L_44:
        /*0214*/ 	.word	0x00000008
.L_45:


//--------------------- .nv.callgraph             --------------------------
	.section	.nv.callgraph,"",@"SHT_CUDA_CALLGRAPH"
	.align	4
	.sectionentsize	8
	.align		4
        /*0000*/ 	.word	0x00000000
	.align		4
        /*0004*/ 	.word	0xffffffff
	.align		4
        /*0008*/ 	.word	index@(_ZN7cutlass13device_kernelINS_4gemm6kernel13GemmUniversalIN4cute5tupleIJiiiiEEENS1_10collective13CollectiveMmaINS1_34MainloopSm90TmaGmmaWarpSpecializedILi2ENS5_IJNS4_1CILi2EEENSA_ILi1EEESC_EEENS1_35KernelTmaWarpSpecializedCooperativeEEENS5_IJNSA_ILi384EEENSA_ILi48EEENSA_ILi128EEEEEENS_10bfloat16_tENS5_IJlSC_lEEESK_SL_NS4_8TiledMMAINS4_8MMA_AtomIJNS4_4SM904GMMA27MMA_64x16x16_F32BF16BF16_SSILNSP_5MajorE0ELSR_0ELNSP_7ScaleInE1ELSS_1EEEEEENS4_6LayoutISD_NS5_IJSC_NSA_ILi0EEESW_EEEEENS5_IJNS4_10UnderscoreESZ_SZ_EEEEENS4_13SM90_TMA_LOADENS4_14ComposedLayoutINS4_7SwizzleILi3ELi4ELi3EEENS4_18smem_ptr_flag_bitsILi16EEENSV_INS5_IJNSA_ILi8EEENSA_ILi64EEEEEENS5_IJS19_SC_EEEEEEEvNS4_8identityENS4_23SM90_TMA_LOAD_MULTICASTES1D_vS1E_EENS_8epilogue10collective6detail29Sm90TmaWarpSpecializedAdapterINS1I_15DefaultEpilogueISK_SL_SL_NS1H_6thread17LinearCombinationISK_Li1EffLNS1M_9ScaleType4KindE0ELNS_15FloatRoundStyleE2ESK_EENS1_15EpilogueDefaultEEEEEvvEEEEvNT_6ParamsE)
	.align		4
        /*000c*/ 	.word	index@(__assertfail)
	.align		4
        /*0010*/ 	.word	0x00000000
	.align		4
        /*0014*/ 	.word	0xfffffffe
	.align		4
        /*0018*/ 	.word	0x00000000
	.align		4
        /*001c*/ 	.word	0xfffffffd
	.align		4
        /*0020*/ 	.word	0x00000000
	.align		4
        /*0024*/ 	.word	0xfffffffc


//--------------------- .nv.constant4             --------------------------
	.section	.nv.constant4,"a",@progbits
	.align	8
	.align		8
.nv.constant4:
        /*0000*/ 	.dword	__assertfail
	.align		8
        /*0008*/ 	.dword	__unnamed_1
	.align		8
        /*0010*/ 	.dword	_ZN40_INTERNAL_1fee3faf_4_k_cu_02cd6755_145904cuda3std3__45__cpo5beginE
	.align		8
        /*0018*/ 	.dword	_ZN40_INTERNAL_1fee3faf_4_k_cu_02cd6755_145904cuda3std3__45__cpo3endE
	.align		8
        /*0020*/ 	.dword	_ZN40_INTERNAL_1fee3faf_4_k_cu_02cd6755_145904cuda3std3__45__cpo6cbeginE
	.align		8
        /*0028*/ 	.dword	_ZN40_INTERNAL_1fee3faf_4_k_cu_02cd6755_145904cuda3std3__45__cpo4cendE
	.align		8
        /*0030*/ 	.dword	_ZN40_INTERNAL_1fee3faf_4_k_cu_02cd6755_145904cuda3std3__442_GLOBAL__N__1fee3faf_4_k_cu_02cd6755_145906ignoreE
	.align		8
        /*0038*/ 	.dword	_ZN40_INTERNAL_1fee3faf_4_k_cu_02cd6755_145904cuda3std3__419piecewise_constructE
	.align		8
        /*0040*/ 	.dword	_ZN40_INTERNAL_1fee3faf_4_k_cu_02cd6755_145904cuda3std3__48in_placeE
	.align		8
        /*0048*/ 	.dword	_ZN40_INTERNAL_1fee3faf_4_k_cu_02cd6755_145904cuda3std6ranges3__45__cpo4swapE
	.align		8
        /*0050*/ 	.dword	_ZN40_INTERNAL_1fee3faf_4_k_cu_02cd6755_145904cuda3std6ranges3__45__cpo9iter_moveE
	.align		8
        /*0058*/ 	.dword	_ZN40_INTERNAL_1fee3faf_4_k_cu_02cd6755_145904cute7productE
	.align		8
        /*0060*/ 	.dword	_ZN40_INTERNAL_1fee3faf_4_k_cu_02cd6755_145904cute1_E
	.align		8
        /*0068*/ 	.dword	$str$22
	.align		8
        /*0070*/ 	.dword	$str$23


//--------------------- .text._ZN7cutlass13device_kernelINS_4gemm6kernel13GemmUniversalIN4cute5tupleIJiiiiEEENS1_10collective13CollectiveMmaINS1_34MainloopSm90TmaGmmaWarpSpecializedILi2ENS5_IJNS4_1CILi2EEENSA_ILi1EEESC_EEENS1_35KernelTmaWarpSpecializedCooperativeEEENS5_IJNSA_ILi384EEENSA_ILi48EEENSA_ILi128EEEEEENS_10bfloat16_tENS5_IJlSC_lEEESK_SL_NS4_8TiledMMAINS4_8MMA_AtomIJNS4_4SM904GMMA27MMA_64x16x16_F32BF16BF16_SSILNSP_5MajorE0ELSR_0ELNSP_7ScaleInE1ELSS_1EEEEEENS4_6LayoutISD_NS5_IJSC_NSA_ILi0EEESW_EEEEENS5_IJNS4_10UnderscoreESZ_SZ_EEEEENS4_13SM90_TMA_LOADENS4_14ComposedLayoutINS4_7SwizzleILi3ELi4ELi3EEENS4_18smem_ptr_flag_bitsILi16EEENSV_INS5_IJNSA_ILi8EEENSA_ILi64EEEEEENS5_IJS19_SC_EEEEEEEvNS4_8identityENS4_23SM90_TMA_LOAD_MULTICASTES1D_vS1E_EENS_8epilogue10collective6detail29Sm90TmaWarpSpecializedAdapterINS1I_15DefaultEpilogueISK_SL_SL_NS1H_6thread17LinearCombinationISK_Li1EffLNS1M_9ScaleType4KindE0ELNS_15FloatRoundStyleE2ESK_EENS1_15EpilogueDefaultEEEEEvvEEEEvNT_6ParamsE --------------------------
	.section	.text._ZN7cutlass13device_kernelINS_4gemm6kernel13GemmUniversalIN4cute5tupleIJiiiiEEENS1_10collective13CollectiveMmaINS1_34MainloopSm90TmaGmmaWarpSpecializedILi2ENS5_IJNS4_1CILi2EEENSA_ILi1EEESC_EEENS1_35KernelTmaWarpSpecializedCooperativeEEENS5_IJNSA_ILi384EEENSA_ILi48EEENSA_ILi128EEEEEENS_10bfloat16_tENS5_IJlSC_lEEESK_SL_NS4_8TiledMMAINS4_8MMA_AtomIJNS4_4SM904GMMA27MMA_64x16x16_F32BF16BF16_SSILNSP_5MajorE0ELSR_0ELNSP_7ScaleInE1ELSS_1EEEEEENS4_6LayoutISD_NS5_IJSC_NSA_ILi0EEESW_EEEEENS5_IJNS4_10UnderscoreESZ_SZ_EEEEENS4_13SM90_TMA_LOADENS4_14ComposedLayoutINS4_7SwizzleILi3ELi4ELi3EEENS4_18smem_ptr_flag_bitsILi16EEENSV_INS5_IJNSA_ILi8EEENSA_ILi64EEEEEENS5_IJS19_SC_EEEEEEEvNS4_8identityENS4_23SM90_TMA_LOAD_MULTICASTES1D_vS1E_EENS_8epilogue10collective6detail29Sm90TmaWarpSpecializedAdapterINS1I_15DefaultEpilogueISK_SL_SL_NS1H_6thread17LinearCombinationISK_Li1EffLNS1M_9ScaleType4KindE0ELNS_15FloatRoundStyleE2ESK_EENS1_15EpilogueDefaultEEEEEvvEEEEvNT_6ParamsE,"ax",@progbits
	.align	128
.text._ZN7cutlass13device_kernelINS_4gemm6kernel13GemmUniversalIN4cute5tupleIJiiiiEEENS1_10collective13CollectiveMmaINS1_34MainloopSm90TmaGmmaWarpSpecializedILi2ENS5_IJNS4_1CILi2EEENSA_ILi1EEESC_EEENS1_35KernelTmaWarpSpecializedCooperativeEEENS5_IJNSA_ILi384EEENSA_ILi48EEENSA_ILi128EEEEEENS_10bfloat16_tENS5_IJlSC_lEEESK_SL_NS4_8TiledMMAINS4_8MMA_AtomIJNS4_4SM904GMMA27MMA_64x16x16_F32BF16BF16_SSILNSP_5MajorE0ELSR_0ELNSP_7ScaleInE1ELSS_1EEEEEENS4_6LayoutISD_NS5_IJSC_NSA_ILi0EEESW_EEEEENS5_IJNS4_10UnderscoreESZ_SZ_EEEEENS4_13SM90_TMA_LOADENS4_14ComposedLayoutINS4_7SwizzleILi3ELi4ELi3EEENS4_18smem_ptr_flag_bitsILi16EEENSV_INS5_IJNSA_ILi8EEENSA_ILi64EEEEEENS5_IJS19_SC_EEEEEEEvNS4_8identityENS4_23SM90_TMA_LOAD_MULTICASTES1D_vS1E_EENS_8epilogue10collective6detail29Sm90TmaWarpSpecializedAdapterINS1I_15DefaultEpilogueISK_SL_SL_NS1H_6thread17LinearCombinationISK_Li1EffLNS1M_9ScaleType4KindE0ELNS_15FloatRoundStyleE2ESK_EENS1_15EpilogueDefaultEEEEEvvEEEEvNT_6ParamsE:
        .type           _ZN7cutlass13device_kernelINS_4gemm6kernel13GemmUniversalIN4cute5tupleIJiiiiEEENS1_10collective13CollectiveMmaINS1_34MainloopSm90TmaGmmaWarpSpecializedILi2ENS5_IJNS4_1CILi2EEENSA_ILi1EEESC_EEENS1_35KernelTmaWarpSpecializedCooperativeEEENS5_IJNSA_ILi384EEENSA_ILi48EEENSA_ILi128EEEEEENS_10bfloat16_tENS5_IJlSC_lEEESK_SL_NS4_8TiledMMAINS4_8MMA_AtomIJNS4_4SM904GMMA27MMA_64x16x16_F32BF16BF16_SSILNSP_5MajorE0ELSR_0ELNSP_7ScaleInE1ELSS_1EEEEEENS4_6LayoutISD_NS5_IJSC_NSA_ILi0EEESW_EEEEENS5_IJNS4_10UnderscoreESZ_SZ_EEEEENS4_13SM90_TMA_LOADENS4_14ComposedLayoutINS4_7SwizzleILi3ELi4ELi3EEENS4_18smem_ptr_flag_bitsILi16EEENSV_INS5_IJNSA_ILi8EEENSA_ILi64EEEEEENS5_IJS19_SC_EEEEEEEvNS4_8identityENS4_23SM90_TMA_LOAD_MULTICASTES1D_vS1E_EENS_8epilogue10collective6detail29Sm90TmaWarpSpecializedAdapterINS1I_15DefaultEpilogueISK_SL_SL_NS1H_6thread17LinearCombinationISK_Li1EffLNS1M_9ScaleType4KindE0ELNS_15FloatRoundStyleE2ESK_EENS1_15EpilogueDefaultEEEEEvvEEEEvNT_6ParamsE,@function
        .size           _ZN7cutlass13device_kernelINS_4gemm6kernel13GemmUniversalIN4cute5tupleIJiiiiEEENS1_10collective13CollectiveMmaINS1_34MainloopSm90TmaGmmaWarpSpecializedILi2ENS5_IJNS4_1CILi2EEENSA_ILi1EEESC_EEENS1_35KernelTmaWarpSpecializedCooperativeEEENS5_IJNSA_ILi384EEENSA_ILi48EEENSA_ILi128EEEEEENS_10bfloat16_tENS5_IJlSC_lEEESK_SL_NS4_8TiledMMAINS4_8MMA_AtomIJNS4_4SM904GMMA27MMA_64x16x16_F32BF16BF16_SSILNSP_5MajorE0ELSR_0ELNSP_7ScaleInE1ELSS_1EEEEEENS4_6LayoutISD_NS5_IJSC_NSA_ILi0EEESW_EEEEENS5_IJNS4_10UnderscoreESZ_SZ_EEEEENS4_13SM90_TMA_LOADENS4_14ComposedLayoutINS4_7SwizzleILi3ELi4ELi3EEENS4_18smem_ptr_flag_bitsILi16EEENSV_INS5_IJNSA_ILi8EEENSA_ILi64EEEEEENS5_IJS19_SC_EEEEEEEvNS4_8identityENS4_23SM90_TMA_LOAD_MULTICASTES1D_vS1E_EENS_8epilogue10collective6detail29Sm90TmaWarpSpecializedAdapterINS1I_15DefaultEpilogueISK_SL_SL_NS1H_6thread17LinearCombinationISK_Li1EffLNS1M_9ScaleType4KindE0ELNS_15FloatRoundStyleE2ESK_EENS1_15EpilogueDefaultEEEEEvvEEEEvNT_6ParamsE,(.L_x_203 - _ZN7cutlass13device_kernelINS_4gemm6kernel13GemmUniversalIN4cute5tupleIJiiiiEEENS1_10collective13CollectiveMmaINS1_34MainloopSm90TmaGmmaWarpSpecializedILi2ENS5_IJNS4_1CILi2EEENSA_ILi1EEESC_EEENS1_35KernelTmaWarpSpecializedCooperativeEEENS5_IJNSA_ILi384EEENSA_ILi48EEENSA_ILi128EEEEEENS_10bfloat16_tENS5_IJlSC_lEEESK_SL_NS4_8TiledMMAINS4_8MMA_AtomIJNS4_4SM904GMMA27MMA_64x16x16_F32BF16BF16_SSILNSP_5MajorE0ELSR_0ELNSP_7ScaleInE1ELSS_1EEEEEENS4_6LayoutISD_NS5_IJSC_NSA_ILi0EEESW_EEEEENS5_IJNS4_10UnderscoreESZ_SZ_EEEEENS4_13SM90_TMA_LOADENS4_14ComposedLayoutINS4_7SwizzleILi3ELi4ELi3EEENS4_18smem_ptr_flag_bitsILi16EEENSV_INS5_IJNSA_ILi8EEENSA_ILi64EEEEEENS5_IJS19_SC_EEEEEEEvNS4_8identityENS4_23SM90_TMA_LOAD_MULTICASTES1D_vS1E_EENS_8epilogue10collective6detail29Sm90TmaWarpSpecializedAdapterINS1I_15DefaultEpilogueISK_SL_SL_NS1H_6thread17LinearCombinationISK_Li1EffLNS1M_9ScaleType4KindE0ELNS_15FloatRoundStyleE2ESK_EENS1_15EpilogueDefaultEEEEEvvEEEEvNT_6ParamsE)
        .other          _ZN7cutlass13device_kernelINS_4gemm6kernel13GemmUniversalIN4cute5tupleIJiiiiEEENS1_10collective13CollectiveMmaINS1_34MainloopSm90TmaGmmaWarpSpecializedILi2ENS5_IJNS4_1CILi2EEENSA_ILi1EEESC_EEENS1_35KernelTmaWarpSpecializedCooperativeEEENS5_IJNSA_ILi384EEENSA_ILi48EEENSA_ILi128EEEEEENS_10bfloat16_tENS5_IJlSC_lEEESK_SL_NS4_8TiledMMAINS4_8MMA_AtomIJNS4_4SM904GMMA27MMA_64x16x16_F32BF16BF16_SSILNSP_5MajorE0ELSR_0ELNSP_7ScaleInE1ELSS_1EEEEEENS4_6LayoutISD_NS5_IJSC_NSA_ILi0EEESW_EEEEENS5_IJNS4_10UnderscoreESZ_SZ_EEEEENS4_13SM90_TMA_LOADENS4_14ComposedLayoutINS4_7SwizzleILi3ELi4ELi3EEENS4_18smem_ptr_flag_bitsILi16EEENSV_INS5_IJNSA_ILi8EEENSA_ILi64EEEEEENS5_IJS19_SC_EEEEEEEvNS4_8identityENS4_23SM90_TMA_LOAD_MULTICASTES1D_vS1E_EENS_8epilogue10collective6detail29Sm90TmaWarpSpecializedAdapterINS1I_15DefaultEpilogueISK_SL_SL_NS1H_6thread17LinearCombinationISK_Li1EffLNS1M_9ScaleType4KindE0ELNS_15FloatRoundStyleE2ESK_EENS1_15EpilogueDefaultEEEEEvvEEEEvNT_6ParamsE,@"STO_CUDA_ENTRY STV_DEFAULT"
_ZN7cutlass13device_kernelINS_4gemm6kernel13GemmUniversalIN4cute5tupleIJiiiiEEENS1_10collective13CollectiveMmaINS1_34MainloopSm90TmaGmmaWarpSpecializedILi2ENS5_IJNS4_1CILi2EEENSA_ILi1EEESC_EEENS1_35KernelTmaWarpSpecializedCooperativeEEENS5_IJNSA_ILi384EEENSA_ILi48EEENSA_ILi128EEEEEENS_10bfloat16_tENS5_IJlSC_lEEESK_SL_NS4_8TiledMMAINS4_8MMA_AtomIJNS4_4SM904GMMA27MMA_64x16x16_F32BF16BF16_SSILNSP_5MajorE0ELSR_0ELNSP_7ScaleInE1ELSS_1EEEEEENS4_6LayoutISD_NS5_IJSC_NSA_ILi0EEESW_EEEEENS5_IJNS4_10UnderscoreESZ_SZ_EEEEENS4_13SM90_TMA_LOADENS4_14ComposedLayoutINS4_7SwizzleILi3ELi4ELi3EEENS4_18smem_ptr_flag_bitsILi16EEENSV_INS5_IJNSA_ILi8EEENSA_ILi64EEEEEENS5_IJS19_SC_EEEEEEEvNS4_8identityENS4_23SM90_TMA_LOAD_MULTICASTES1D_vS1E_EENS_8epilogue10collective6detail29Sm90TmaWarpSpecializedAdapterINS1I_15DefaultEpilogueISK_SL_SL_NS1H_6thread17LinearCombinationISK_Li1EffLNS1M_9ScaleType4KindE0ELNS_15FloatRoundStyleE2ESK_EENS1_15EpilogueDefaultEEEEEvvEEEEvNT_6ParamsE:
[----:B------:R-:W0:Y:S01]  /*0000*/  LDC R1, c[0x0][0x28] ;  /* 0x00000a00ff017b82 */ /* 0x000e220000000800 */
[----:B------:R-:W1:Y:S01]  /*0010*/  S2R R18, SR_TID.X ;  /* 0x0000000000127919 */ /* 0x000e620000002100 */
[----:B------:R-:W-:Y:S01]  /*0020*/  ELECT P0, URZ, PT ;  /* 0x00000000003f782f */ /* 0x000fe20003800000 */
[----:B------:R-:W-:Y:S01]  /*0030*/  BSSY B0, `(.L_x_0) ;  /* 0x000000f000007945 */ /* 0x000fe20003800000 */
[--C-:B-1----:R-:W-:Y:S02]  /*0040*/  SHF.R.U32.HI R0, RZ, 0x5, R18.reuse ;  /* 0x00000005ff007819 */ /* 0x102fe40000011612 */
[----:B------:R-:W-:-:S03]  /*0050*/  SHF.R.U32.HI R3, RZ, 0x7, R18 ;  /* 0x00000007ff037819 */ /* 0x000fc60000011612 */
[----:B------:R-:W1:Y:S04]  /*0060*/  SHFL.IDX PT, R2, R0, RZ, 0x1f ;  /* 0x00001fff00027589 */ /* 0x000e6800000e0000 */
[----:B------:R2:W3:Y:S01]  /*0070*/  SHFL.IDX PT, R5, R3, RZ, 0x1f ;  /* 0x00001fff03057589 */ /* 0x0004e200000e0000 */
[----:B-1----:R-:W-:-:S13]  /*0080*/  ISETP.NE.OR P0, PT, R2, RZ, !P0 ;  /* 0x000000ff0200720c */ /* 0x002fda0004705670 */
[----:B0-23--:R-:W-:Y:S05]  /*0090*/  @P0 BRA `(.L_x_1) ;  /* 0x0000000000200947 */ /* 0x00dfea0003800000 */
[----:B------:R-:W-:Y:S02]  /*00a0*/  ULDC.64 UR4, c[0x0][0x198] ;  /* 0x0000660000047ab9 */ /* 0x000fe40000000a00 */
[----:B------:R-:W-:Y:S02]  /*00b0*/  UIADD3 UR6, UP0, UR4, 0xf0, URZ ;  /* 0x000000f004067890 */ /* 0x000fe4000ff1e03f */
[----:B------:R-:W-:Y:S02]  /*00c0*/  UIADD3 UR4, UP1, UR4, 0x1f0, URZ ;  /* 0x000001f004047890 */ /* 0x000fe4000ff3e03f */
[----:B------:R-:W-:Y:S02]  /*00d0*/  UIADD3.X UR7, URZ, UR5, URZ, UP0, !UPT ;  /* 0x000000053f077290 */ /* 0x000fe400087fe43f */
[----:B------:R-:W-:-:S07]  /*00e0*/  UIADD3.X UR5, URZ, UR5, URZ, UP1, !UPT ;  /* 0x000000053f057290 */ /* 0x000fce0008ffe43f */
[----:B------:R0:W-:Y:S02]  /*00f0*/  UTMACCTL.PF [UR6] ;  /* 0x00000000060079b9 */ /* 0x0001e40008040000 */
[----:B------:R0:W-:Y:S02]  /*0100*/  UTMACCTL.PF [UR4] ;  /* 0x00000000040079b9 */ /* 0x0001e40008040000 */
[----:B0-----:R-:W-:Y:S01]  /*0110*/  NOP ;  /* 0x0000000000007918 */ /* 0x001fe20000000000 */
.L_x_1:
[----:B------:R-:W-:Y:S05]  /*0120*/  BSYNC B0 ;  /* 0x0000000000007941 */ /* 0x000fea0003800000 */
.L_x_0:
[----:B------:R-:W0:Y:S02]  /*0130*/  SHFL.IDX PT, R3, R0, RZ, 0x1f ;  /* 0x00001fff00037589 */ /* 0x000e2400000e0000 */
[----:B0-----:R-:W-:-:S13]  /*0140*/  ISETP.NE.AND P0, PT, R3, RZ, PT ;  /* 0x000000ff0300720c */ /* 0x001fda0003f05270 */
[----:B------:R-:W-:Y:S05]  /*0150*/  @P0 BRA `(.L_x_2) ;  /* 0x0000000000480947 */ /* 0x000fea0003800000 */
[----:B------:R-:W0:Y:S01]  /*0160*/  S2UR UR8, SR_CgaCtaId ;  /* 0x00000000000879c3 */ /* 0x000e220000008800 */
[----:B------:R-:W-:Y:S01]  /*0170*/  UMOV UR4, 0x400 ;  /* 0x0000040000047882 */ /* 0x000fe20000000000 */
[----:B------:R-:W-:Y:S01]  /*0180*/  UMOV UR5, 0x1 ;  /* 0x0000000100057882 */ /* 0x000fe20000000000 */
[----:B------:R-:W-:Y:S01]  /*0190*/  UMOV UR6, 0x4 ;  /* 0x0000000400067882 */ /* 0x000fe20000000000 */
[----:B------:R-:W-:Y:S01]  /*01a0*/  ELECT P0, URZ, PT ;  /* 0x00000000003f782f */ /* 0x000fe20003800000 */
[----:B------:R-:W-:-:S04]  /*01b0*/  UIADD3 UR6, -UR6, 0x100000, URZ ;  /* 0x0010000006067890 */ /* 0x000fc8000fffe13f */
[----:B------:R-:W-:Y:S02]  /*01c0*/  USHF.L.U32 UR7, UR6, 0xb, URZ ;  /* 0x0000000b06077899 */ /* 0x000fe4000800063f */
[----:B------:R-:W-:Y:S02]  /*01d0*/  USHF.L.U32 UR6, UR6, 0x1, URZ ;  /* 0x0000000106067899 */ /* 0x000fe4000800063f */
[----:B0-----:R-:W-:Y:S02]  /*01e0*/  ULEA UR8, UR8, UR4, 0x18 ;  /* 0x0000000408087291 */ /* 0x001fe4000f8ec03f */
[----:B------:R-:W-:-:S04]  /*01f0*/  UIADD3 UR4, -UR5, 0x100000, URZ ;  /* 0x0010000005047890 */ /* 0x000fc8000fffe13f */
[----:B------:R-:W-:Y:S02]  /*0200*/  USHF.L.U32 UR5, UR4, 0xb, URZ ;  /* 0x0000000b04057899 */ /* 0x000fe4000800063f */
[----:B------:R-:W-:Y:S01]  /*0210*/  USHF.L.U32 UR4, UR4, 0x1, URZ ;  /* 0x0000000104047899 */ /* 0x000fe2000800063f */
[----:B------:R-:W0:Y:S11]  /*0220*/  FENCE.VIEW.ASYNC.S ;  /* 0x00000000000073c6 */ /* 0x000e360000000000 */
[----:B0-----:R0:W1:Y:S01]  /*0230*/  SYNCS.EXCH.64 URZ, [UR8], UR4 ;  /* 0x00000004083f75b2 */ /* 0x0010620008000100 */
[----:B------:R0:W2:Y:S01]  /*0240*/  SYNCS.EXCH.64 URZ, [UR8+0x10], UR6 ;  /* 0x00001006083f75b2 */ /* 0x0000a20008000100 */
[----:B------:R0:W3:Y:S01]  /*0250*/  SYNCS.EXCH.64 URZ, [UR8+0x8], UR4 ;  /* 0x00000804083f75b2 */ /* 0x0000e20008000100 */
[----:B------:R0:W4:Y:S01]  /*0260*/  SYNCS.EXCH.64 URZ, [UR8+0x18], UR6 ;  /* 0x00001806083f75b2 */ /* 0x0001220008000100 */
[----:B------:R-:W-:Y:S01]  /*0270*/  NOP ;  /* 0x0000000000007918 */ /* 0x000fe20000000000 */
.L_x_2:
[----:B------:R-:W-:Y:S01]  /*0280*/  SHF.R.S32.HI R7, RZ, 0x1f, R18 ;  /* 0x0000001fff077819 */ /* 0x000fe20000011412 */
[----:B------:R-:W5:Y:S01]  /*0290*/  SHFL.IDX PT, R0, R0, RZ, 0x1f ;  /* 0x00001fff00007589 */ /* 0x000f6200000e0000 */
[----:B0-----:R-:W0:Y:S01]  /*02a0*/  S2UR UR8, SR_CTAID.X ;  /* 0x00000000000879c3 */ /* 0x001e220000002500 */
[----:B------:R-:W-:Y:S02]  /*02b0*/  ELECT P0, URZ, PT ;  /* 0x00000000003f782f */ /* 0x000fe40003800000 */
[----:B------:R-:W-:Y:S01]  /*02c0*/  LEA.HI R7, R7, R18, RZ, 0x7 ;  /* 0x0000001207077211 */ /* 0x000fe200078f38ff */
[----:B------:R-:W1:Y:S01]  /*02d0*/  S2R R4, SR_CTAID.Y ;  /* 0x0000000000047919 */ /* 0x000e620000002600 */
[----:B------:R-:W-:Y:S01]  /*02e0*/  SHF.R.S32.HI R8, RZ, 0x1f, R3 ;  /* 0x0000001fff087819 */ /* 0x000fe20000011403 */
[----:B------:R-:W-:Y:S01]  /*02f0*/  ULDC UR4, c[0x0][0x150] ;  /* 0x0000540000047ab9 */ /* 0x000fe20000000800 */
[----:B------:R-:W-:Y:S01]  /*0300*/  LOP3.LUT R7, R7, 0xffffff80, RZ, 0xc0, !PT ;  /* 0xffffff8007077812 */ /* 0x000fe200078ec0ff */
[----:B------:R-:W-:Y:S01]  /*0310*/  NOP ;  /* 0x0000000000007918 */ /* 0x000fe20000000000 */
[----:B------:R-:W-:Y:S01]  /*0320*/  LEA.HI R8, R8, R3, RZ, 0x2 ;  /* 0x0000000308087211 */ /* 0x000fe200078f10ff */
[----:B------:R-:W2:Y:S01]  /*0330*/  LDC R10, c[0x0][0x144] ;  /* 0x00005100ff0a7b82 */ /* 0x000ea20000000800 */
[----:B------:R-:W-:Y:S01]  /*0340*/  NOP ;  /* 0x0000000000007918 */ /* 0x000fe20000000000 */
[----:B------:R-:W-:Y:S01]  /*0350*/  IMAD.IADD R6, R18, 0x1, -R7 ;  /* 0x0000000112067824 */ /* 0x000fe200078e0a07 */
[----:B------:R-:W-:Y:S01]  /*0360*/  LOP3.LUT R8, R8, 0x3ffffffc, RZ, 0xc0, !PT ;  /* 0x3ffffffc08087812 */ /* 0x000fe200078ec0ff */
[----:B------:R-:W-:Y:S01]  /*0370*/  IMAD.MOV.U32 R22, RZ, RZ, 0x1 ;  /* 0x00000001ff167424 */ /* 0x000fe200078e00ff */
[----:B------:R-:W-:-:S02]  /*0380*/  ISETP.NE.AND P3, PT, R5, RZ, PT ;  /* 0x000000ff0500720c */ /* 0x000fc40003f65270 */
[----:B------:R-:W-:Y:S01]  /*0390*/  SHF.R.S32.HI R7, RZ, 0x1f, R6 ;  /* 0x0000001fff077819 */ /* 0x000fe20000011406 */
[----:B------:R-:W-:Y:S01]  /*03a0*/  IMAD.IADD R8, R3, 0x1, -R8 ;  /* 0x0000000103087824 */ /* 0x000fe200078e0a08 */
[----:B------:R-:W3:Y:S02]  /*03b0*/  LDC R13, c[0x0][0x140] ;  /* 0x00005000ff0d7b82 */ /* 0x000ee40000000800 */
[----:B------:R-:W-:Y:S02]  /*03c0*/  LEA.HI R7, R7, R6, RZ, 0x3 ;  /* 0x0000000607077211 */ /* 0x000fe400078f18ff */
[----:B-----5:R-:W-:Y:S02]  /*03d0*/  ISETP.NE.OR P0, PT, R0, RZ, !P0 ;  /* 0x000000ff0000720c */ /* 0x020fe40004705670 */
[--C-:B------:R-:W-:Y:S02]  /*03e0*/  SHF.R.S32.HI R0, RZ, 0x3, R7.reuse ;  /* 0x00000003ff007819 */ /* 0x100fe40000011407 */
[----:B------:R-:W-:-:S02]  /*03f0*/  SHF.R.S32.HI R7, RZ, 0x1f, R7 ;  /* 0x0000001fff077819 */ /* 0x000fc40000011407 */
[----:B0-----:R-:W-:Y:S02]  /*0400*/  I2FP.F32.U32 R9, UR8 ;  /* 0x0000000800097c45 */ /* 0x001fe40008201000 */
[----:B------:R-:W-:-:S03]  /*0410*/  LEA.HI R7, R7, R0, RZ, 0x2 ;  /* 0x0000000007077211 */ /* 0x000fc600078f10ff */
[----:B------:R-:W-:Y:S01]  /*0420*/  FMUL R9, R9, UR4 ;  /* 0x0000000409097c20 */ /* 0x000fe20008400000 */
[----:B------:R-:W-:Y:S01]  /*0430*/  LOP3.LUT R7, R7, 0xfffffffc, RZ, 0xc0, !PT ;  /* 0xfffffffc07077812 */ /* 0x000fe200078ec0ff */
[----:B------:R-:W-:Y:S01]  /*0440*/  VOTEU.ALL UP0, P0 ;  /* 0x00000000003f7886 */ /* 0x000fe20000000000 */
[----:B-1----:R-:W-:Y:S01]  /*0450*/  I2FP.F32.U32 R3, R4 ;  /* 0x0000000400037245 */ /* 0x002fe20000201000 */
[----:B------:R-:W-:Y:S01]  /*0460*/  ULDC UR4, c[0x0][0x154] ;  /* 0x0000550000047ab9 */ /* 0x000fe20000000800 */
[----:B------:R-:W-:Y:S01]  /*0470*/  VOTEU.ALL UP1, P0 ;  /* 0x00000000003f7886 */ /* 0x000fe20000020000 */
[----:B------:R-:W0:Y:S01]  /*0480*/  F2I.U32.TRUNC.NTZ R9, R9 ;  /* 0x0000000900097305 */ /* 0x000e22000020f000 */
[----:B------:R-:W-:Y:S01]  /*0490*/  IMAD.IADD R7, R0, 0x1, -R7 ;  /* 0x0000000100077824 */ /* 0x000fe200078e0a07 */
[----:B------:R-:W1:Y:S01]  /*04a0*/  @!UP0 S2UR UR7, SR_CgaCtaId ;  /* 0x00000000000789c3 */ /* 0x000e620000008800 */
[----:B------:R-:W-:Y:S01]  /*04b0*/  FMUL R12, R3, UR4 ;  /* 0x00000004030c7c20 */ /* 0x000fe20008400000 */
[----:B------:R-:W-:Y:S01]  /*04c0*/  UMOV UR4, 0x20 ;  /* 0x0000002000047882 */ /* 0x000fe20000000000 */
[----:B------:R-:W-:Y:S01]  /*04d0*/  IMAD R8, R8, 0x4, R7 ;  /* 0x0000000408087824 */ /* 0x000fe200078e0207 */
[----:B------:R-:W-:Y:S01]  /*04e0*/  @!UP0 UMOV UR6, 0x400 ;  /* 0x0000040000068882 */ /* 0x000fe20000000000 */
[----:B------:R-:W-:-:S04]  /*04f0*/  @!UP0 UIADD3 UR4, -UR4, 0x100000, URZ ;  /* 0x0010000004048890 */ /* 0x000fc8000fffe13f */
[----:B------:R-:W-:Y:S02]  /*0500*/  @!UP0 USHF.L.U32 UR5, UR4, 0xb, URZ ;  /* 0x0000000b04058899 */ /* 0x000fe4000800063f */
[----:B------:R-:W-:Y:S01]  /*0510*/  @!UP0 USHF.L.U32 UR4, UR4, 0x1, URZ ;  /* 0x0000000104048899 */ /* 0x000fe2000800063f */
[----:B---3--:R-:W-:Y:S01]  /*0520*/  ISETP.EQ.U32.AND P2, PT, R13, 0x1, PT ;  /* 0x000000010d00780c */ /* 0x008fe20003f42070 */
[----:B------:R-:W3:Y:S01]  /*0530*/  F2I.U32.TRUNC.NTZ R12, R12 ;  /* 0x0000000c000c7305 */ /* 0x000ee2000020f000 */
[C---:B------:R-:W-:Y:S01]  /*0540*/  LEA.HI R0, R8.reuse, R8, RZ, 0x1 ;  /* 0x0000000808007211 */ /* 0x040fe200078f08ff */
[----:B------:R-:W5:Y:S01]  /*0550*/  LDC R7, c[0x0][0x148] ;  /* 0x00005200ff077b82 */ /* 0x000f620000000800 */
[----:B------:R-:W-:Y:S02]  /*0560*/  IMAD.SHL.U32 R23, R8, 0x4, RZ ;  /* 0x0000000408177824 */ /* 0x000fe400078e00ff */
[----:B------:R-:W-:Y:S01]  /*0570*/  LOP3.LUT R11, R0, 0xfffffffe, RZ, 0xc0, !PT ;  /* 0xfffffffe000b7812 */ /* 0x000fe200078ec0ff */
[----:B0-----:R-:W-:Y:S01]  /*0580*/  IMAD.MOV R15, RZ, RZ, -R9 ;  /* 0x000000ffff0f7224 */ /* 0x001fe200078e0a09 */
[----:B------:R-:W-:-:S02]  /*0590*/  SHF.R.S32.HI R9, RZ, 0x1f, R2 ;  /* 0x0000001fff097819 */ /* 0x000fc40000011402 */
[----:B------:R-:W-:Y:S01]  /*05a0*/  LOP3.LUT R23, R8, 0xc, R23, 0x78, !PT ;  /* 0x0000000c08177812 */ /* 0x000fe200078e7817 */
[----:B--2---:R-:W-:Y:S01]  /*05b0*/  IMAD R3, R10, R15, UR8 ;  /* 0x000000080a037e24 */ /* 0x004fe2000f8e020f */
[----:B------:R-:W-:Y:S01]  /*05c0*/  LEA.HI R9, R9, R2, RZ, 0x2 ;  /* 0x0000000209097211 */ /* 0x000fe200078f10ff */
[----:B------:R-:W-:-:S03]  /*05d0*/  IMAD.IADD R0, R8, 0x1, -R11 ;  /* 0x0000000108007824 */ /* 0x000fc600078e0a0b */
[----:B------:R-:W-:Y:S01]  /*05e0*/  LOP3.LUT R9, R9, 0xfffffffc, RZ, 0xc0, !PT ;  /* 0xfffffffc09097812 */ /* 0x000fe200078ec0ff */
[----:B---3--:R-:W-:Y:S01]  /*05f0*/  IMAD.MOV R21, RZ, RZ, -R12 ;  /* 0x000000ffff157224 */ /* 0x008fe200078e0a0c */
[----:B------:R-:W-:Y:S01]  /*0600*/  ISETP.NE.AND P4, PT, R0, R3, PT ;  /* 0x000000030000720c */ /* 0x000fe20003f85270 */
[----:B-1----:R-:W-:Y:S02]  /*0610*/  @!UP0 ULEA UR6, UR7, UR6, 0x18 ;  /* 0x0000000607068291 */ /* 0x002fe4000f8ec03f */
[----:B------:R-:W-:Y:S01]  /*0620*/  IMAD.IADD R0, R2, 0x1, -R9 ;  /* 0x0000000102007824 */ /* 0x000fe200078e0a09 */
[----:B------:R-:W-:Y:S01]  /*0630*/  VOTEU.ALL UP0, P0 ;  /* 0x00000000003f7886 */ /* 0x000fe20000000000 */
[----:B------:R-:W-:Y:S01]  /*0640*/  LOP3.LUT P0, RZ, R6, 0x7, RZ, 0xc0, !PT ;  /* 0x0000000706ff7812 */ /* 0x000fe2000780c0ff */
[----:B------:R-:W-:Y:S02]  /*0650*/  VIADD R6, R5, 0xffffffff ;  /* 0xffffffff05067836 */ /* 0x000fe40000000000 */
[----:B------:R-:W-:Y:S01]  /*0660*/  ISETP.NE.AND P1, PT, R0, 0x3, PT ;  /* 0x000000030000780c */ /* 0x000fe20003f25270 */
[----:B-----5:R-:W-:Y:S01]  /*0670*/  IMAD R9, R7, R21, R4 ;  /* 0x0000001507097224 */ /* 0x020fe200078e0204 */
[----:B------:R-:W-:-:S02]  /*0680*/  ISETP.LT.U32.AND P0, PT, R23, 0x2, !P0 ;  /* 0x000000021700780c */ /* 0x000fc40004701070 */
[----:B------:R-:W-:Y:S01]  /*0690*/  ISETP.EQ.OR P1, PT, R0, RZ, !P1 ;  /* 0x000000ff0000720c */ /* 0x000fe20004f22670 */
[----:B------:R-:W0:Y:S02]  /*06a0*/  FENCE.VIEW.ASYNC.S ;  /* 0x00000000000073c6 */ /* 0x000e240000000000 */
[----:B0-----:R0:W1:Y:S01]  /*06b0*/  @!UP0 SYNCS.EXCH.64 URZ, [UR6+0x30], UR4 ;  /* 0x00003004063f85b2 */ /* 0x0010620008000100 */
[----:B------:R-:W-:Y:S02]  /*06c0*/  @P4 LEA.HI R2, R23, R23, RZ, 0x1 ;  /* 0x0000001717024211 */ /* 0x000fe400078f08ff */
[----:B------:R-:W-:Y:S02]  /*06d0*/  ISETP.EQ.AND P1, PT, R5, RZ, P1 ;  /* 0x000000ff0500720c */ /* 0x000fe40000f22270 */
[----:B------:R-:W-:Y:S02]  /*06e0*/  @P4 SHF.R.S32.HI R2, RZ, 0x1, R2 ;  /* 0x00000001ff024819 */ /* 0x000fe40000011402 */
[----:B------:R-:W-:-:S02]  /*06f0*/  ISETP.GE.U32.AND P6, PT, R6, 0x2, PT ;  /* 0x000000020600780c */ /* 0x000fc40003fc6070 */
[----:B------:R-:W-:Y:S02]  /*0700*/  @P4 ISETP.NE.AND P5, PT, R2, R9, PT ;  /* 0x000000090200420c */ /* 0x000fe40003fa5270 */
[----:B------:R-:W-:Y:S02]  /*0710*/  SEL R9, RZ, 0x1, !P0 ;  /* 0x00000001ff097807 */ /* 0x000fe40004000000 */
[----:B------:R-:W-:Y:S02]  /*0720*/  @P4 SEL R22, RZ, 0x1, P5 ;  /* 0x00000001ff164807 */ /* 0x000fe40002800000 */
[----:B------:R-:W-:Y:S01]  /*0730*/  SEL R19, RZ, 0x1, !P1 ;  /* 0x00000001ff137807 */ /* 0x000fe20004800000 */
[----:B------:R0:W2:Y:S01]  /*0740*/  @!UP1 SYNCS.EXCH.64 URZ, [UR6+0x38], UR4 ;  /* 0x00003804063f95b2 */ /* 0x0000a20008000100 */
[----:B------:R-:W-:Y:S01]  /*0750*/  LOP3.LUT R22, R22, R9, RZ, 0xc0, !PT ;  /* 0x0000000916167212 */ /* 0x000fe200078ec0ff */
[----:B------:R-:W-:Y:S01]  /*0760*/  NOP ;  /* 0x0000000000007918 */ /* 0x000fe20000000000 */
[----:B------:R-:W-:Y:S01]  /*0770*/  SEL R19, R19, 0x2, P6 ;  /* 0x0000000213137807 */ /* 0x000fe20003000000 */
[----:B------:R-:W-:Y:S06]  /*0780*/  @!P2 BRA `(.L_x_3) ;  /* 0x000000000008a947 */ /* 0x000fec0003800000 */
[----:B-12-4-:R-:W-:Y:S01]  /*0790*/  UCGABAR_ARV ;  /* 0x00000000000079c7 */ /* 0x016fe20008000000 */
[----:B------:R-:W-:Y:S05]  /*07a0*/  BRA `(.L_x_4) ;  /* 0x0000000000047947 */ /* 0x000fea0003800000 */
.L_x_3:
[----:B-12-4-:R-:W-:Y:S01]  /*07b0*/  NOP ;  /* 0x0000000000007918 */ /* 0x016fe20000000000 */
.L_x_4:
[----:B------:R-:W1:Y:S01]  /*07c0*/  LDC R2, c[0x0][0x65c] ;  /* 0x00019700ff027b82 */ /* 0x000e620000000800 */
[----:B------:R-:W-:Y:S02]  /*07d0*/  IMAD.U32 R8, RZ, RZ, UR8 ;  /* 0x00000008ff087e24 */ /* 0x000fe4000f8e00ff */
[----:B------:R-:W-:Y:S01]  /*07e0*/  IMAD.MOV.U32 R9, RZ, RZ, RZ ;  /* 0x000000ffff097224 */ /* 0x000fe200078e00ff */
[----:B-1----:R-:W-:-:S04]  /*07f0*/  ISETP.NE.AND P1, PT, R2, 0x1, PT ;  /* 0x000000010200780c */ /* 0x002fc80003f25270 */
[----:B------:R-:W-:-:S09]  /*0800*/  P2R R5, PR, RZ, 0x2 ;  /* 0x00000002ff057803 */ /* 0x000fd20000000000 */
[----:B------:R-:W1:Y:S01]  /*0810*/  @P1 LDC R17, c[0x0][0x10] ;  /* 0x00000400ff111b82 */ /* 0x000e620000000800 */
[----:B------:R-:W-:Y:S02]  /*0820*/  @P1 IMAD.MOV.U32 R5, RZ, RZ, RZ ;  /* 0x000000ffff051224 */ /* 0x000fe400078e00ff */
[----:B------:R-:W-:-:S05]  /*0830*/  @P1 IMAD.MOV.U32 R13, RZ, RZ, RZ ;  /* 0x000000ffff0d1224 */ /* 0x000fca00078e00ff */
[----:B------:R-:W2:Y:S01]  /*0840*/  @!P1 LDC R11, c[0x0][0xc] ;  /* 0x00000300ff0b9b82 */ /* 0x000ea20000000800 */
[----:B-1----:R-:W-:-:S04]  /*0850*/  @P1 IMAD.WIDE.U32 R16, R17, UR8, R4 ;  /* 0x0000000811101c25 */ /* 0x002fc8000f8e0004 */
[----:B------:R-:W-:Y:S02]  /*0860*/  @P1 IMAD.IADD R17, R17, 0x1, R13 ;  /* 0x0000000111111824 */ /* 0x000fe400078e020d */
[----:B--2---:R-:W-:-:S04]  /*0870*/  @!P1 IMAD.WIDE.U32 R8, R4, R11, R8 ;  /* 0x0000000b04089225 */ /* 0x004fc800078e0008 */
[----:B------:R-:W-:Y:S02]  /*0880*/  @!P1 IMAD.MOV.U32 R16, RZ, RZ, R8 ;  /* 0x000000ffff109224 */ /* 0x000fe400078e0008 */
[----:B------:R-:W-:Y:S01]  /*0890*/  @!P1 IMAD.MOV.U32 R17, RZ, RZ, R9 ;  /* 0x000000ffff119224 */ /* 0x000fe200078e0009 */
[----:B------:R-:W-:Y:S06]  /*08a0*/  @!P2 BRA `(.L_x_5) ;  /* 0x00000000000ca947 */ /* 0x000fec0003800000 */
[----:B------:R-:W-:Y:S01]  /*08b0*/  UCGABAR_WAIT ;  /* 0x0000000000007dc7 */ /* 0x000fe20008000000 */
[----:B------:R-:W-:Y:S01]  /*08c0*/  CCTL.IVALL ;  /* 0x00000000ff00798f */ /* 0x000fe20002000000 */
[----:B------:R-:W-:Y:S05]  /*08d0*/  BRA `(.L_x_6) ;  /* 0x0000000000047947 */ /* 0x000fea0003800000 */
.L_x_5:
[----:B------:R-:W-:Y:S06]  /*08e0*/  BAR.SYNC.DEFER_BLOCKING 0x0 ;  /* 0x0000000000007b1d */ /* 0x000fec0000010000 */
.L_x_6:
[----:B------:R-:W-:Y:S05]  /*08f0*/  @!P3 BRA `(.L_x_7) ;  /* 0x0000009c00f4b947 */ /* 0x000fea0003800000 */
[----:B------:R-:W-:-:S13]  /*0900*/  ISETP.GT.U32.AND P0, PT, R6, 0x1, PT ;  /* 0x000000010600780c */ /* 0x000fda0003f04070 */
[----:B0-----:R-:W-:Y:S05]  /*0910*/  @P0 EXIT ;  /* 0x000000000000094d */ /* 0x001fea0003800000 */
[----:B------:R-:W-:Y:S01]  /*0920*/  ULDC.64 UR4, c[0x0][0x650] ;  /* 0x0001940000047ab9 */ /* 0x000fe20000000a00 */
[----:B------:R-:W-:Y:S01]  /*0930*/  PRMT R0, RZ, 0x7610, R0 ;  /* 0x00007610ff007816 */ /* 0x000fe20000000000 */
[----:B------:R-:W-:Y:S01]  /*0940*/  IMAD.MOV.U32 R99, RZ, RZ, -0x1 ;  /* 0xffffffffff637424 */ /* 0x000fe200078e00ff */
[----:B------:R-:W-:Y:S01]  /*0950*/  ISETP.GE.U32.AND P0, PT, R16, UR4, PT ;  /* 0x0000000410007c0c */ /* 0x000fe2000bf06070 */
[----:B------:R-:W-:Y:S02]  /*0960*/  IMAD.MOV.U32 R100, RZ, RZ, -0x1 ;  /* 0xffffffffff647424 */ /* 0x000fe400078e00ff */
[----:B------:R-:W-:Y:S01]  /*0970*/  IMAD.MOV.U32 R97, RZ, RZ, -0x1 ;  /* 0xffffffffff617424 */ /* 0x000fe200078e00ff */
[----:B------:R-:W-:-:S13]  /*0980*/  ISETP.GE.U32.AND.EX P0, PT, R17, UR5, PT, P0 ;  /* 0x0000000511007c0c */ /* 0x000fda000bf06100 */
[----:B------:R-:W-:Y:S05]  /*0990*/  @P0 BRA `(.L_x_8) ;  /* 0x0000000400280947 */ /* 0x000fea0003800000 */
[----:B------:R-:W0:Y:S01]  /*09a0*/  LDC.64 R24, c[0x0][0x628] ;  /* 0x00018a00ff187b82 */ /* 0x000e220000000a00 */
[----:B------:R-:W-:Y:S02]  /*09b0*/  IMAD.MOV.U32 R8, RZ, RZ, R16 ;  /* 0x000000ffff087224 */ /* 0x000fe400078e0010 */
[----:B------:R-:W-:-:S05]  /*09c0*/  IMAD.MOV.U32 R9, RZ, RZ, R17 ;  /* 0x000000ffff097224 */ /* 0x000fca00078e0011 */
[----:B------:R-:W1:Y:S08]  /*09d0*/  LDC R0, c[0x0][0x630] ;  /* 0x00018c00ff007b82 */ /* 0x000e700000000800 */
[----:B------:R-:W2:Y:S01]  /*09e0*/  LDC.64 R26, c[0x0][0x620] ;  /* 0x00018800ff1a7b82 */ /* 0x000ea20000000a00 */
[----:B0-----:R-:W-:-:S04]  /*09f0*/  ISETP.NE.U32.AND P0, PT, R24, RZ, PT ;  /* 0x000000ff1800720c */ /* 0x001fc80003f05070 */
[----:B------:R-:W-:-:S13]  /*0a00*/  ISETP.NE.AND.EX P0, PT, R25, RZ, PT, P0 ;  /* 0x000000ff1900720c */ /* 0x000fda0003f05300 */
[----:B-12---:R-:W-:Y:S05]  /*0a10*/  @!P0 BRA `(.L_x_9) ;  /* 0x0000000000288947 */ /* 0x006fea0003800000 */
[----:B------:R-:W0:Y:S02]  /*0a20*/  LDC R13, c[0x0][0x634] ;  /* 0x00018d00ff0d7b82 */ /* 0x000e240000000800 */
[----:B0-----:R-:W-:-:S05]  /*0a30*/  IADD3 R13, P0, R16, R13, RZ ;  /* 0x0000000d100d7210 */ /* 0x001fca0007f1e0ff */
[----:B------:R-:W-:-:S04]  /*0a40*/  IMAD.X R15, RZ, RZ, R17, P0 ;  /* 0x000000ffff0f7224 */ /* 0x000fc800000e0611 */
[----:B------:R-:W-:-:S04]  /*0a50*/  IMAD.WIDE.U32 R8, R15, R24, RZ ;  /* 0x000000180f087225 */ /* 0x000fc800078e00ff */
[----:B------:R-:W-:-:S04]  /*0a60*/  IMAD.WIDE.U32 R10, P0, R13, R25, R8 ;  /* 0x000000190d0a7225 */ /* 0x000fc80007800008 */
[----:B------:R-:W-:-:S04]  /*0a70*/  IMAD.WIDE.U32 R8, R13, R24, RZ ;  /* 0x000000180d087225 */ /* 0x000fc800078e00ff */
[----:B------:R-:W-:Y:S01]  /*0a80*/  IMAD.X R13, RZ, RZ, RZ, P0 ;  /* 0x000000ffff0d7224 */ /* 0x000fe200000e06ff */
[----:B------:R-:W-:Y:S01]  /*0a90*/  IADD3 RZ, P0, R9, R10, RZ ;  /* 0x0000000a09ff7210 */ /* 0x000fe20007f1e0ff */
[----:B------:R-:W-:-:S04]  /*0aa0*/  IMAD.MOV.U32 R12, RZ, RZ, R11 ;  /* 0x000000ffff0c7224 */ /* 0x000fc800078e000b */
[----:B------:R-:W-:-:S08]  /*0ab0*/  IMAD.WIDE.U32.X R8, R15, R25, R12, P0 ;  /* 0x000000190f087225 */ /* 0x000fd000000e040c */
.L_x_9:
[----:B------:R-:W0:Y:S01]  /*0ac0*/  LDC.64 R24, c[0x0][0x640] ;  /* 0x00019000ff187b82 */ /* 0x000e220000000a00 */
[-CC-:B------:R-:W-:Y:S01]  /*0ad0*/  SHF.R.U64 R97, R8, R0.reuse, R9.reuse ;  /* 0x0000000008617219 */ /* 0x180fe20000001209 */
[----:B------:R-:W-:Y:S01]  /*0ae0*/  IMAD R30, R7, R21, R4 ;  /* 0x00000015071e7224 */ /* 0x000fe200078e0204 */
[----:B------:R-:W-:Y:S01]  /*0af0*/  SHF.R.U32.HI R0, RZ, R0, R9 ;  /* 0x00000000ff007219 */ /* 0x000fe20000011609 */
[----:B------:R-:W-:Y:S01]  /*0b00*/  IMAD.MOV.U32 R21, RZ, RZ, 0x1 ;  /* 0x00000001ff157424 */ /* 0x000fe200078e00ff */
[----:B------:R-:W-:-:S03]  /*0b10*/  IADD3 R5, P0, RZ, -R97, RZ ;  /* 0x80000061ff057210 */ /* 0x000fc60007f1e0ff */
[----:B------:R-:W1:Y:S02]  /*0b20*/  LDC R6, c[0x0][0x618] ;  /* 0x00018600ff067b82 */ /* 0x000e640000000800 */
[----:B------:R-:W-:-:S04]  /*0b30*/  IMAD.X R9, RZ, RZ, ~R0, P0 ;  /* 0x000000ffff097224 */ /* 0x000fc800000e0e00 */
[-C--:B------:R-:W-:Y:S02]  /*0b40*/  IMAD R0, R9, R26.reuse, RZ ;  /* 0x0000001a09007224 */ /* 0x080fe400078e02ff */
[----:B------:R-:W2:Y:S01]  /*0b50*/  LDC R11, c[0x0][0x608] ;  /* 0x00018200ff0b7b82 */ /* 0x000ea20000000800 */
[----:B------:R-:W-:-:S04]  /*0b60*/  IMAD.WIDE.U32 R8, R5, R26, R16 ;  /* 0x0000001a05087225 */ /* 0x000fc800078e0010 */
[----:B------:R-:W-:-:S03]  /*0b70*/  IMAD R5, R5, R27, R0 ;  /* 0x0000001b05057224 */ /* 0x000fc600078e0200 */
[----:B------:R-:W3:Y:S01]  /*0b80*/  LDC R12, c[0x0][0x658] ;  /* 0x00019600ff0c7b82 */ /* 0x000ee20000000800 */
[----:B0-----:R-:W-:Y:S01]  /*0b90*/  ISETP.NE.U32.AND P0, PT, R24, RZ, PT ;  /* 0x000000ff1800720c */ /* 0x001fe20003f05070 */
[----:B------:R-:W-:Y:S02]  /*0ba0*/  IMAD.IADD R5, R9, 0x1, R5 ;  /* 0x0000000109057824 */ /* 0x000fe400078e0205 */
[----:B------:R-:W-:Y:S01]  /*0bb0*/  IMAD.MOV.U32 R9, RZ, RZ, -0x1 ;  /* 0xffffffffff097424 */ /* 0x000fe200078e00ff */
[----:B------:R-:W-:-:S03]  /*0bc0*/  ISETP.NE.AND.EX P0, PT, R25, RZ, PT, P0 ;  /* 0x000000ff1900720c */ /* 0x000fc60003f05300 */
[----:B------:R-:W0:Y:S01]  /*0bd0*/  LDC R15, c[0x0][0x600] ;  /* 0x00018000ff0f7b82 */ /* 0x000e220000000800 */
[-CC-:B-1----:R-:W-:Y:S02]  /*0be0*/  SHF.R.U64 R13, R8, R6.reuse, R5.reuse ;  /* 0x00000006080d7219 */ /* 0x182fe40000001205 */
[----:B------:R-:W-:-:S05]  /*0bf0*/  SHF.R.U32.HI R0, RZ, R6, R5 ;  /* 0x00000006ff007219 */ /* 0x000fca0000011605 */
[----:B------:R-:W1:Y:S01]  /*0c00*/  LDC R14, c[0x0][0x648] ;  /* 0x00019200ff0e7b82 */ /* 0x000e620000000800 */
[-CC-:B--2---:R-:W-:Y:S02]  /*0c10*/  SHF.R.U64 R27, R13, R11.reuse, R0.reuse ;  /* 0x0000000b0d1b7219 */ /* 0x184fe40000001200 */
[----:B------:R-:W-:-:S05]  /*0c20*/  SHF.R.U32.HI R5, RZ, R11, R0 ;  /* 0x0000000bff057219 */ /* 0x000fca0000011600 */
[----:B------:R-:W2:Y:S01]  /*0c30*/  LDC R20, c[0x0][0x638] ;  /* 0x00018e00ff147b82 */ /* 0x000ea20000000800 */
[-CC-:B---3--:R-:W-:Y:S02]  /*0c40*/  SHF.R.U64 R28, R27, R12.reuse, R5.reuse ;  /* 0x0000000c1b1c7219 */ /* 0x188fe40000001205 */
[-C--:B------:R-:W-:Y:S02]  /*0c50*/  SHF.L.U32 R0, R9, R12.reuse, RZ ;  /* 0x0000000c09007219 */ /* 0x080fe400000006ff */
[----:B------:R-:W-:Y:S01]  /*0c60*/  SHF.R.U32.HI R5, RZ, R12, R5 ;  /* 0x0000000cff057219 */ /* 0x000fe20000011605 */
[----:B------:R-:W-:Y:S01]  /*0c70*/  IMAD.MOV.U32 R4, RZ, RZ, R28 ;  /* 0x000000ffff047224 */ /* 0x000fe200078e001c */
[----:B------:R-:W-:Y:S01]  /*0c80*/  LOP3.LUT R10, RZ, R0, RZ, 0x33, !PT ;  /* 0x00000000ff0a7212 */ /* 0x000fe200078e33ff */
[----:B------:R-:W3:Y:S01]  /*0c90*/  LDC R26, c[0x0][0x610] ;  /* 0x00018400ff1a7b82 */ /* 0x000ee20000000800 */
[----:B------:R-:W-:Y:S05]  /*0ca0*/  @!P0 BRA `(.L_x_10) ;  /* 0x0000000000288947 */ /* 0x000fea0003800000 */
[----:B------:R-:W4:Y:S02]  /*0cb0*/  LDC R9, c[0x0][0x64c] ;  /* 0x00019300ff097b82 */ /* 0x000f240000000800 */
[----:B----4-:R-:W-:-:S05]  /*0cc0*/  IADD3 R9, P0, R28, R9, RZ ;  /* 0x000000091c097210 */ /* 0x010fca0007f1e0ff */
        /* <DEDUP_REMOVED lines=8> */
.L_x_10:
[----:B-1----:R-:W-:Y:S01]  /*0d50*/  SHF.R.U64 R4, R4, R14, R5 ;  /* 0x0000000e04047219 */ /* 0x002fe20000001205 */
[----:B0-----:R-:W-:Y:S01]  /*0d60*/  VIADD R6, R15, 0xffffffff ;  /* 0xffffffff0f067836 */ /* 0x001fe20000000000 */
[----:B------:R-:W-:Y:S02]  /*0d70*/  SHF.L.U32 R0, R21, R12, RZ ;  /* 0x0000000c15007219 */ /* 0x000fe400000006ff */
[----:B------:R-:W-:Y:S01]  /*0d80*/  LOP3.LUT R5, R27, R10, RZ, 0xc0, !PT ;  /* 0x0000000a1b057212 */ /* 0x000fe200078ec0ff */
[----:B------:R-:W-:Y:S01]  /*0d90*/  IMAD.MOV R7, RZ, RZ, -R4 ;  /* 0x000000ffff077224 */ /* 0x000fe200078e0a04 */
[----:B------:R-:W-:Y:S02]  /*0da0*/  SEL R3, R3, R30, !P1 ;  /* 0x0000001e03037207 */ /* 0x000fe40004800000 */
[----:B------:R-:W-:Y:S01]  /*0db0*/  LOP3.LUT R6, R13, R6, RZ, 0xc0, !PT ;  /* 0x000000060d067212 */ /* 0x000fe200078ec0ff */
[----:B------:R-:W-:Y:S02]  /*0dc0*/  IMAD R4, R0, R4, R5 ;  /* 0x0000000400047224 */ /* 0x000fe400078e0205 */
[----:B--2---:R-:W-:-:S02]  /*0dd0*/  IMAD R0, R7, R20, R28 ;  /* 0x0000001407007224 */ /* 0x004fc400078e021c */
[----:B---3--:R-:W-:Y:S02]  /*0de0*/  IMAD R3, R4, R26, R3 ;  /* 0x0000001a04037224 */ /* 0x008fe400078e0203 */
[----:B------:R-:W-:Y:S02]  /*0df0*/  IMAD.MOV.U32 R5, RZ, RZ, 0x1 ;  /* 0x00000001ff057424 */ /* 0x000fe400078e00ff */
[----:B------:R-:W-:-:S03]  /*0e00*/  IMAD R4, R0, R15, R6 ;  /* 0x0000000f00047224 */ /* 0x000fc600078e0206 */
[----:B------:R-:W-:Y:S02]  /*0e10*/  PRMT R0, R5, 0x7610, R0 ;  /* 0x0000761005007816 */ /* 0x000fe40000000000 */
[----:B------:R-:W-:Y:S02]  /*0e20*/  SEL R100, R4, R3, !P1 ;  /* 0x0000000304647207 */ /* 0x000fe40004800000 */
[----:B------:R-:W-:-:S07]  /*0e30*/  SEL R99, R3, R4, !P1 ;  /* 0x0000000403637207 */ /* 0x000fce0004800000 */
.L_x_8:
[----:B------:R-:W-:-:S08]  /*0e40*/  NOP ;  /* 0x0000000000007918 */ /* 0x000fd00000000000 */
[----:B------:R-:W0:Y:S02]  /*0e50*/  USETMAXREG.TRY_ALLOC.CTAPOOL UP0, 0xe8 ;  /* 0x000000e8000079c8 */ /* 0x000e240008000600 */
[----:B0-----:R-:W-:-:S13]  /*0e60*/  PLOP3.LUT P0, PT, PT, PT, UP0, 0x80, 0x0 ;  /* 0x000000000000781c */ /* 0x001fda0003f0f008 */
[----:B------:R-:W-:Y:S05]  /*0e70*/  @!P0 BRA `(.L_x_8) ;  /* 0xfffffffc00f08947 */ /* 0x000fea000383ffff */
[----:B------:R-:W-:Y:S01]  /*0e80*/  ULDC.64 UR4, c[0x0][0x598] ;  /* 0x0001660000047ab9 */ /* 0x000fe20000000a00 */
[----:B------:R-:W-:Y:S01]  /*0e90*/  ULDC.64 UR36, c[0x0][0x208] ;  /* 0x0000820000247ab9 */ /* 0x000fe20000000a00 */
[----:B------:R-:W-:-:S04]  /*0ea0*/  ISETP.NE.U32.AND P0, PT, RZ, UR4, PT ;  /* 0x00000004ff007c0c */ /* 0x000fc8000bf05070 */
[----:B------:R-:W-:-:S13]  /*0eb0*/  ISETP.NE.AND.EX P0, PT, RZ, UR5, PT, P0 ;  /* 0x00000005ff007c0c */ /* 0x000fda000bf05300 */
[----:B------:R-:W-:Y:S05]  /*0ec0*/  @!P0 BRA `(.L_x_11) ;  /* 0x00000000001c8947 */ /* 0x000fea0003800000 */
[----:B------:R-:W0:Y:S02]  /*0ed0*/  LDC.64 R4, c[0x0][0x598] ;  /* 0x00016600ff047b82 */ /* 0x000e240000000a00 */
[----:B0-----:R-:W2:Y:S02]  /*0ee0*/  LDG.E.64 R4, desc[UR36][R4.64] ;  /* 0x0000002404047981 */ /* 0x001ea4000c1e1b00 */
[----:B--2---:R-:W-:-:S04]  /*0ef0*/  ISETP.NE.U32.AND P0, PT, R4, RZ, PT ;  /* 0x000000ff0400720c */ /* 0x004fc80003f05070 */
[----:B------:R-:W-:-:S13]  /*0f00*/  ISETP.NE.AND.EX P0, PT, R5, RZ, PT, P0 ;  /* 0x000000ff0500720c */ /* 0x000fda0003f05300 */
[----:B------:R-:W-:Y:S05]  /*0f10*/  @!P0 BRA `(.L_x_11) ;  /* 0x0000000000088947 */ /* 0x000fea0003800000 */
[----:B------:R0:W5:Y:S01]  /*0f20*/  LD.E R96, desc[UR36][R4.64] ;  /* 0x0000002404607980 */ /* 0x000162000c101900 */
[----:B------:R-:W-:Y:S05]  /*0f30*/  BRA `(.L_x_12) ;  /* 0x0000000000247947 */ /* 0x000fea0003800000 */
.L_x_11:
[----:B------:R-:W-:Y:S02]  /*0f40*/  ULDC.64 UR4, c[0x0][0x588] ;  /* 0x0001620000047ab9 */ /* 0x000fe40000000a00 */
[----:B------:R-:W-:-:S04]  /*0f50*/  ISETP.NE.U32.AND P0, PT, RZ, UR4, PT ;  /* 0x00000004ff007c0c */ /* 0x000fc8000bf05070 */
[----:B------:R-:W-:-:S13]  /*0f60*/  ISETP.NE.AND.EX P0, PT, RZ, UR5, PT, P0 ;  /* 0x00000005ff007c0c */ /* 0x000fda000bf05300 */
[----:B------:R-:W-:Y:S05]  /*0f70*/  @!P0 BRA `(.L_x_13) ;  /* 0x00000000000c8947 */ /* 0x000fea0003800000 */
[----:B------:R-:W0:Y:S02]  /*0f80*/  LDC.64 R4, c[0x0][0x588] ;  /* 0x00016200ff047b82 */ /* 0x000e240000000a00 */
[----:B0-----:R1:W5:Y:S01]  /*0f90*/  LDG.E R96, desc[UR36][R4.64] ;  /* 0x0000002404607981 */ /* 0x001362000c1e1900 */
[----:B------:R-:W-:Y:S05]  /*0fa0*/  BRA `(.L_x_12) ;  /* 0x0000000000087947 */ /* 0x000fea0003800000 */
.L_x_13:
[----:B------:R-:W-:Y:S02]  /*0fb0*/  ULDC UR4, c[0x0][0x580] ;  /* 0x0001600000047ab9 */ /* 0x000fe40000000800 */
[----:B------:R-:W-:-:S07]  /*0fc0*/  IMAD.U32 R96, RZ, RZ, UR4 ;  /* 0x00000004ff607e24 */ /* 0x000fce000f8e00ff */
.L_x_12:
[----:B------:R-:W-:Y:S02]  /*0fd0*/  ULDC.64 UR4, c[0x0][0x5a0] ;  /* 0x0001680000047ab9 */ /* 0x000fe40000000a00 */
[----:B------:R-:W-:-:S04]  /*0fe0*/  ISETP.NE.U32.AND P0, PT, RZ, UR4, PT ;  /* 0x00000004ff007c0c */ /* 0x000fc8000bf05070 */
[----:B------:R-:W-:-:S13]  /*0ff0*/  ISETP.NE.AND.EX P0, PT, RZ, UR5, PT, P0 ;  /* 0x00000005ff007c0c */ /* 0x000fda000bf05300 */
[----:B------:R-:W-:Y:S05]  /*1000*/  @!P0 BRA `(.L_x_14) ;  /* 0x00000000001c8947 */ /* 0x000fea0003800000 */
[----:B01----:R-:W0:Y:S02]  /*1010*/  LDC.64 R4, c[0x0][0x5a0] ;  /* 0x00016800ff047b82 */ /* 0x003e240000000a00 */
[----:B0-----:R-:W2:Y:S02]  /*1020*/  LDG.E.64 R4, desc[UR36][R4.64] ;  /* 0x0000002404047981 */ /* 0x001ea4000c1e1b00 */
[----:B--2---:R-:W-:-:S04]  /*1030*/  ISETP.NE.U32.AND P0, PT, R4, RZ, PT ;  /* 0x000000ff0400720c */ /* 0x004fc80003f05070 */
[----:B------:R-:W-:-:S13]  /*1040*/  ISETP.NE.AND.EX P0, PT, R5, RZ, PT, P0 ;  /* 0x000000ff0500720c */ /* 0x000fda0003f05300 */
[----:B------:R-:W-:Y:S05]  /*1050*/  @!P0 BRA `(.L_x_14) ;  /* 0x0000000000088947 */ /* 0x000fea0003800000 */
[----:B------:R0:W5:Y:S01]  /*1060*/  LD.E R98, desc[UR36][R4.64] ;  /* 0x0000002404627980 */ /* 0x000162000c101900 */
[----:B------:R-:W-:Y:S05]  /*1070*/  BRA `(.L_x_15) ;  /* 0x0000000000247947 */ /* 0x000fea0003800000 */
.L_x_14:
[----:B------:R-:W-:Y:S02]  /*1080*/  ULDC.64 UR4, c[0x0][0x590] ;  /* 0x0001640000047ab9 */ /* 0x000fe40000000a00 */
[----:B------:R-:W-:-:S04]  /*1090*/  ISETP.NE.U32.AND P0, PT, RZ, UR4, PT ;  /* 0x00000004ff007c0c */ /* 0x000fc8000bf05070 */
[----:B------:R-:W-:-:S13]  /*10a0*/  ISETP.NE.AND.EX P0, PT, RZ, UR5, PT, P0 ;  /* 0x00000005ff007c0c */ /* 0x000fda000bf05300 */
[----:B------:R-:W-:Y:S05]  /*10b0*/  @!P0 BRA `(.L_x_16) ;  /* 0x00000000000c8947 */ /* 0x000fea0003800000 */
[----:B01----:R-:W0:Y:S02]  /*10c0*/  LDC.64 R4, c[0x0][0x590] ;  /* 0x00016400ff047b82 */ /* 0x003e240000000a00 */
[----:B0-----:R1:W5:Y:S01]  /*10d0*/  LDG.E R98, desc[UR36][R4.64] ;  /* 0x0000002404627981 */ /* 0x001362000c1e1900 */
[----:B------:R-:W-:Y:S05]  /*10e0*/  BRA `(.L_x_15) ;  /* 0x0000000000087947 */ /* 0x000fea0003800000 */
.L_x_16:
[----:B------:R-:W-:Y:S02]  /*10f0*/  ULDC UR4, c[0x0][0x584] ;  /* 0x0001610000047ab9 */ /* 0x000fe40000000800 */
[----:B------:R-:W-:-:S07]  /*1100*/  IMAD.U32 R98, RZ, RZ, UR4 ;  /* 0x00000004ff627e24 */ /* 0x000fce000f8e00ff */
.L_x_15:
[----:B------:R-:W-:-:S13]  /*1110*/  LOP3.LUT P0, RZ, R0, 0xff, RZ, 0xc0, !PT ;  /* 0x000000ff00ff7812 */ /* 0x000fda000780c0ff */
[----:B------:R-:W-:Y:S05]  /*1120*/  @!P0 EXIT ;  /* 0x000000000000894d */ /* 0x000fea0003800000 */
[----:B------:R-:W-:Y:S01]  /*1130*/  ULDC UR4, c[0x0][0x28c] ;  /* 0x0000a30000047ab9 */ /* 0x000fe20000000800 */
[----:B------:R-:W-:Y:S01]  /*1140*/  LOP3.LUT R126, R19, 0x1, RZ, 0xfc, !PT ;  /* 0x00000001137e7812 */ /* 0x000fe200078efcff */
[----:B------:R-:W-:Y:S01]  /*1150*/  UIADD3 UR4, UR4, 0x7f, URZ ;  /* 0x0000007f04047890 */ /* 0x000fe2000fffe03f */
[----:B------:R-:W-:Y:S01]  /*1160*/  UMOV UR38, URZ ;  /* 0x0000003f00267c82 */ /* 0x000fe20008000000 */
[----:B------:R-:W-:Y:S02]  /*1170*/  UMOV UR39, URZ ;  /* 0x0000003f00277c82 */ /* 0x000fe40008000000 */
[----:B------:R-:W-:-:S04]  /*1180*/  USHF.R.S32.HI UR5, URZ, 0x1f, UR4 ;  /* 0x0000001f3f057899 */ /* 0x000fc80008011404 */
[----:B------:R-:W-:-:S04]  /*1190*/  ULEA.HI UR5, UR5, UR4, URZ, 0x7 ;  /* 0x0000000405057291 */ /* 0x000fc8000f8f383f */
[----:B------:R-:W-:-:S12]  /*11a0*/  USHF.R.S32.HI UR40, URZ, 0x7, UR5 ;  /* 0x000000073f287899 */ /* 0x000fd80008011405 */
.L_x_172:
[----:B------:R-:W-:Y:S01]  /*11b0*/  LOP3.LUT R0, R18, 0x80, RZ, 0xc0, !PT ;  /* 0x0000008012007812 */ /* 0x000fe200078ec0ff */
[----:B--2---:R-:W2:Y:S01]  /*11c0*/  S2UR UR7, SR_CgaCtaId ;  /* 0x00000000000779c3 */ /* 0x004ea20000008800 */
[----:B------:R-:W-:Y:S02]  /*11d0*/  UMOV UR6, 0x400 ;  /* 0x0000040000067882 */ /* 0x000fe40000000000 */
[----:B------:R-:W-:-:S06]  /*11e0*/  SHF.R.U32.HI R0, RZ, 0x7, R0 ;  /* 0x00000007ff007819 */ /* 0x000fcc0000011600 */
[----:B---3--:R-:W3:Y:S01]  /*11f0*/  SHFL.IDX PT, R0, R0, RZ, 0x1f ;  /* 0x00001fff00007589 */ /* 0x008ee200000e0000 */
[----:B--2---:R-:W-:Y:S01]  /*1200*/  ULEA UR6, UR7, UR6, 0x18 ;  /* 0x0000000607067291 */ /* 0x004fe2000f8ec03f */
[----:B---3--:R-:W-:-:S13]  /*1210*/  R2UR UR4, R0 ;  /* 0x00000000000472ca */ /* 0x008fda00000e0000 */
[----:B------:R-:W-:-:S04]  /*1220*/  ULEA.HI UR5, UR4, UR4, URZ, 0x1 ;  /* 0x0000000404057291 */ /* 0x000fc8000f8f083f */
[----:B------:R-:W-:-:S04]  /*1230*/  ULOP3.LUT UR5, UR5, 0x7fffe, URZ, 0xc0, !UPT ;  /* 0x0007fffe05057892 */ /* 0x000fc8000f8ec03f */
[----:B------:R-:W-:-:S03]  /*1240*/  UIADD3 UR5, UR4, -UR5, URZ ;  /* 0x8000000504057290 */ /* 0x000fc6000fffe03f */
[----:B------:R-:W-:Y:S01]  /*1250*/  ULDC UR4, c[0x0][0x28c] ;  /* 0x0000a30000047ab9 */ /* 0x000fe20000000800 */
[----:B------:R-:W-:Y:S01]  /*1260*/  ULEA UR5, UR5, UR6, 0xd ;  /* 0x0000000605057291 */ /* 0x000fe2000f8e683f */
[----:B------:R-:W-:-:S03]  /*1270*/  ISETP.LT.AND P0, PT, RZ, UR4, PT ;  /* 0x00000004ff007c0c */ /* 0x000fc6000bf01270 */
[----:B------:R-:W-:-:S04]  /*1280*/  UIADD3 UR5, UR5, 0x100, URZ ;  /* 0x0000010005057890 */ /* 0x000fc8000fffe03f */
[----:B------:R-:W-:-:S04]  /*1290*/  USHF.R.U32.HI UR5, URZ, 0x4, UR5 ;  /* 0x000000043f057899 */ /* 0x000fc80008011605 */
[----:B------:R-:W-:Y:S02]  /*12a0*/  ULOP3.LUT UR41, UR5, 0x3fff, URZ, 0xc0, !UPT ;  /* 0x00003fff05297892 */ /* 0x000fe4000f8ec03f */
[----:B----45:R-:W-:Y:S10]  /*12b0*/  @P0 BRA `(.L_x_17) ;  /* 0x0000000000400947 */ /* 0x030ff40003800000 */
[----:B------:R-:W-:Y:S01]  /*12c0*/  MOV R0, 0x0 ;  /* 0x0000000000007802 */ /* 0x000fe20000000f00 */
[----:B------:R-:W-:Y:S01]  /*12d0*/  ULDC.64 UR4, c[0x4][0x68] ;  /* 0x01001a0000047ab9 */ /* 0x000fe20000000a00 */
[----:B------:R-:W-:Y:S01]  /*12e0*/  ULDC.64 UR6, c[0x4][0x8] ;  /* 0x0100020000067ab9 */ /* 0x000fe20000000a00 */
[----:B01----:R-:W-:Y:S01]  /*12f0*/  IMAD.U32 R4, RZ, RZ, UR4 ;  /* 0x00000004ff047e24 */ /* 0x003fe2000f8e00ff */
[----:B------:R0:W1:Y:S01]  /*1300*/  LDC.64 R14, c[0x4][R0] ;  /* 0x01000000000e7b82 */ /* 0x0000620000000a00 */
[----:B------:R-:W-:Y:S01]  /*1310*/  IMAD.U32 R5, RZ, RZ, UR5 ;  /* 0x00000005ff057e24 */ /* 0x000fe2000f8e00ff */
[----:B------:R-:W-:Y:S01]  /*1320*/  ULDC.64 UR4, c[0x4][0x70] ;  /* 0x01001c0000047ab9 */ /* 0x000fe20000000a00 */
[----:B------:R-:W-:Y:S02]  /*1330*/  IMAD.U32 R10, RZ, RZ, UR6 ;  /* 0x00000006ff0a7e24 */ /* 0x000fe4000f8e00ff */
[----:B------:R-:W-:Y:S02]  /*1340*/  IMAD.U32 R6, RZ, RZ, UR4 ;  /* 0x00000004ff067e24 */ /* 0x000fe4000f8e00ff */
[----:B------:R-:W-:-:S02]  /*1350*/  IMAD.U32 R7, RZ, RZ, UR5 ;  /* 0x00000005ff077e24 */ /* 0x000fc4000f8e00ff */
[----:B------:R-:W-:Y:S02]  /*1360*/  IMAD.U32 R11, RZ, RZ, UR7 ;  /* 0x00000007ff0b7e24 */ /* 0x000fe4000f8e00ff */
[----:B------:R-:W-:Y:S02]  /*1370*/  IMAD.MOV.U32 R8, RZ, RZ, 0x1e1 ;  /* 0x000001e1ff087424 */ /* 0x000fe400078e00ff */
[----:B------:R-:W-:Y:S02]  /*1380*/  IMAD.MOV.U32 R12, RZ, RZ, 0x1 ;  /* 0x00000001ff0c7424 */ /* 0x000fe400078e00ff */
[----:B0-----:R-:W-:-:S07]  /*1390*/  IMAD.MOV.U32 R13, RZ, RZ, RZ ;  /* 0x000000ffff0d7224 */ /* 0x001fce00078e00ff */
[----:B------:R-:W-:-:S07]  /*13a0*/  LEPC R20, `(.L_x_17) ;  /* 0x000000001014794e */ /* 0x000fce0000000000 */
[----:B-1---5:R-:W-:Y:S05]  /*13b0*/  CALL.ABS.NOINC R14 ;  /* 0x000000000e007343 */ /* 0x022fea0003c00000 */
.L_x_17:
[----:B------:R-:W-:-:S13]  /*13c0*/  ISETP.NE.AND P0, PT, R126, 0x3, PT ;  /* 0x000000037e00780c */ /* 0x000fda0003f05270 */
[----:B------:R-:W-:Y:S05]  /*13d0*/  @!P0 BRA `(.L_x_18) ;  /* 0x0000000000048947 */ /* 0x000fea0003800000 */
[----:B------:R-:W-:Y:S01]  /*13e0*/  BPT.TRAP 0x1 ;  /* 0x000000040000795c */ /* 0x000fe20000300000 */
.L_x_18:
[----:B------:R-:W2:Y:S01]  /*13f0*/  S2UR UR5, SR_CgaCtaId ;  /* 0x00000000000579c3 */ /* 0x000ea20000008800 */
[----:B------:R-:W-:Y:S01]  /*1400*/  UMOV UR4, 0x400 ;  /* 0x0000040000047882 */ /* 0x000fe20000000000 */
[----:B------:R-:W-:Y:S02]  /*1410*/  IMAD.U32 R0, RZ, RZ, UR38 ;  /* 0x00000026ff007e24 */ /* 0x000fe4000f8e00ff */
[----:B------:R-:W-:-:S03]  /*1420*/  IMAD.U32 R3, RZ, RZ, UR39 ;  /* 0x00000027ff037e24 */ /* 0x000fc6000f8e00ff */
[----:B------:R-:W-:Y:S01]  /*1430*/  SHF.L.U32 R0, R0, 0x1f, RZ ;  /* 0x0000001f00007819 */ /* 0x000fe200000006ff */
[----:B--2---:R-:W-:-:S06]  /*1440*/  ULEA UR4, UR5, UR4, 0x18 ;  /* 0x0000000405047291 */ /* 0x004fcc000f8ec03f */
[----:B------:R-:W-:-:S04]  /*1450*/  IMAD.U32 R6, RZ, RZ, UR4 ;  /* 0x00000004ff067e24 */ /* 0x000fc8000f8e00ff */
[----:B------:R-:W-:-:S04]  /*1460*/  IMAD R3, R3, 0x8, R6 ;  /* 0x0000000803037824 */ /* 0x000fc800078e0206 */
[----:B------:R2:W3:Y:S01]  /*1470*/  SYNCS.PHASECHK.TRANS64.TRYWAIT P1, [R3+URZ], R0 ;  /* 0x00000000030075a7 */ /* 0x0004e2000802017f */
[----:B------:R-:W-:Y:S05]  /*1480*/  @!P0 BRA `(.L_x_19) ;  /* 0x0000000000048947 */ /* 0x000fea0003800000 */
[----:B------:R-:W-:Y:S01]  /*1490*/  BPT.TRAP 0x1 ;  /* 0x000000040000795c */ /* 0x000fe20000300000 */
.L_x_19:
[----:B---3--:R-:W-:Y:S05]  /*14a0*/  @P1 BRA `(.L_x_20) ;  /* 0x0000000000081947 */ /* 0x008fea0003800000 */
[----:B------:R-:W3:Y:S02]  /*14b0*/  SYNCS.PHASECHK.TRANS64.TRYWAIT P1, [R3+URZ], R0 ;  /* 0x00000000030075a7 */ /* 0x000ee4000802017f */
[----:B---3--:R-:W-:Y:S05]  /*14c0*/  @!P1 BRA `(.L_x_21) ;  /* 0x000000a800509947 */ /* 0x008fea0003800000 */
.L_x_20:
[----:B------:R-:W-:-:S04]  /*14d0*/  UISETP.LT.AND UP0, UPT, UR40, 0x1, UPT ;  /* 0x000000012800788c */ /* 0x000fc8000bf01270 */
[----:B------:R-:W-:-:S06]  /*14e0*/  USEL UR4, UR40, 0x1, UP0 ;  /* 0x0000000128047887 */ /* 0x000fcc0008000000 */
[----:B--23--:R-:W-:Y:S01]  /*14f0*/  IMAD.U32 R0, RZ, RZ, UR4 ;  /* 0x00000004ff007e24 */ /* 0x00cfe2000f8e00ff */
[----:B------:R-:W-:Y:S05]  /*1500*/  WARPSYNC.ALL ;  /* 0x0000000000007948 */ /* 0x000fea0003800000 */
[----:B------:R-:W-:-:S04]  /*1510*/  IADD3 R0, -R0, UR40, RZ ;  /* 0x0000002800007c10 */ /* 0x000fc8000fffe1ff */
[----:B------:R-:W-:Y:S02]  /*1520*/  ISETP.GE.AND P1, PT, R0, 0x1, PT ;  /* 0x000000010000780c */ /* 0x000fe40003f26270 */
[----:B------:R-:W-:Y:S01]  /*1530*/  R2UR UR4, R6 ;  /* 0x00000000060472ca */ /* 0x000fe200000e0000 */
[----:B------:R-:W-:Y:S01]  /*1540*/  WARPGROUP.ARRIVE ;  /* 0x00000000000079c5 */ /* 0x000fe20000000000 */
[----:B------:R-:W-:Y:S01]  /*1550*/  UMOV UR9, 0x40000040 ;  /* 0x4000004000097882 */ /* 0x000fe20000000000 */
[----:B------:R-:W-:Y:S01]  /*1560*/  UMOV UR11, 0x40000040 ;  /* 0x40000040000b7882 */ /* 0x000fe20000000000 */
[----:B------:R-:W-:Y:S01]  /*1570*/  UMOV UR17, UR9 ;  /* 0x0000000900117c82 */ /* 0x000fe20008000000 */
[----:B------:R-:W-:Y:S01]  /*1580*/  UMOV UR19, 0x40000040 ;  /* 0x4000004000137882 */ /* 0x000fe20000000000 */
[----:B------:R-:W-:Y:S01]  /*1590*/  UMOV UR13, UR9 ;  /* 0x00000009000d7c82 */ /* 0x000fe20008000000 */
[----:B------:R-:W-:Y:S01]  /*15a0*/  UMOV UR15, 0x40000040 ;  /* 0x40000040000f7882 */ /* 0x000fe20000000000 */
[----:B------:R-:W-:-:S05]  /*15b0*/  UMOV UR23, UR11 ;  /* 0x0000000b00177c82 */ /* 0x000fca0008000000 */
[----:B------:R-:W-:-:S04]  /*15c0*/  UIADD3 UR4, UR4, 0x30100, URZ ;  /* 0x0003010004047890 */ /* 0x000fc8000fffe03f */
[----:B------:R-:W-:-:S04]  /*15d0*/  USHF.R.U32.HI UR4, URZ, 0x4, UR4 ;  /* 0x000000043f047899 */ /* 0x000fc80008011604 */
[----:B------:R-:W-:Y:S02]  /*15e0*/  ULOP3.LUT UR5, UR4, 0x3fff, URZ, 0xc0, !UPT ;  /* 0x00003fff04057892 */ /* 0x000fe4000f8ec03f */
[----:B------:R-:W-:Y:S02]  /*15f0*/  ULOP3.LUT UR4, UR41, 0x10000, URZ, 0xfc, !UPT ;  /* 0x0001000029047892 */ /* 0x000fe4000f8efc3f */
[----:B------:R-:W-:Y:S02]  /*1600*/  ULOP3.LUT UR5, UR5, 0x10000, URZ, 0xfc, !UPT ;  /* 0x0001000005057892 */ /* 0x000fe4000f8efc3f */
[----:B------:R-:W-:Y:S02]  /*1610*/  UIMAD UR8, UR39, 0x1800, UR4 ;  /* 0x00001800270878a4 */ /* 0x000fe4000f8e0204 */
[----:B------:R-:W-:Y:S02]  /*1620*/  UIMAD UR6, UR39, 0x300, UR5 ;  /* 0x00000300270678a4 */ /* 0x000fe4000f8e0205 */
[----:B------:R-:W-:-:S02]  /*1630*/  UIADD3 UR7, UR8, 0x400, URZ ;  /* 0x0000040008077890 */ /* 0x000fc4000fffe03f */
[----:B------:R-:W-:Y:S01]  /*1640*/  UIADD3 UR18, UR6, 0x80, URZ ;  /* 0x0000008006127890 */ /* 0x000fe2000fffe03f */
[----:B------:R-:W-:Y:S02]  /*1650*/  UMOV UR16, UR8 ;  /* 0x0000000800107c82 */ /* 0x000fe40008000000 */
[----:B------:R-:W-:Y:S01]  /*1660*/  UMOV UR10, UR6 ;  /* 0x00000006000a7c82 */ /* 0x000fe20008000000 */
[----:B------:R-:W-:Y:S01]  /*1670*/  UIADD3 UR14, UR6, 0x100, URZ ;  /* 0x00000100060e7890 */ /* 0x000fe2000fffe03f */
[----:B------:R-:W-:Y:S01]  /*1680*/  HGMMA.64x16x16.F32.BF16 R88, gdesc[UR8], RZ, !UPT, gsb0 ;  /* 0x00200000085879f0 */ /* 0x000fe2000c0018ff */
[----:B------:R-:W-:Y:S01]  /*1690*/  UMOV UR12, UR8 ;  /* 0x00000008000c7c82 */ /* 0x000fe20008000000 */
[----:B------:R-:W-:Y:S01]  /*16a0*/  UMOV UR22, UR10 ;  /* 0x0000000a00167c82 */ /* 0x000fe20008000000 */
[----:B------:R-:W-:Y:S02]  /*16b0*/  WARPGROUP.DEPBAR.LE gsb0, 0x0 ;  /* 0x00008000000079c5 */ /* 0x000fe40000010000 */
[----:B------:R-:W-:-:S06]  /*16c0*/  WARPGROUP.ARRIVE ;  /* 0x00000000000079c5 */ /* 0x000fcc0000000000 */
[----:B------:R-:W-:Y:S03]  /*16d0*/  HGMMA.64x16x16.F32.BF16 R64, gdesc[UR16], RZ, !UPT, gsb0 ;  /* 0x00200000104079f0 */ /* 0x000fe6000c0018ff */
[----:B------:R-:W-:Y:S02]  /*16e0*/  WARPGROUP.DEPBAR.LE gsb0, 0x0 ;  /* 0x00008000000079c5 */ /* 0x000fe40000010000 */
[----:B------:R-:W-:-:S06]  /*16f0*/  WARPGROUP.ARRIVE ;  /* 0x00000000000079c5 */ /* 0x000fcc0000000000 */
[----:B------:R-:W-:Y:S01]  /*1700*/  HGMMA.64x16x16.F32.BF16 R40, gdesc[UR12], RZ, !UPT, gsb0 ;  /* 0x002000000c2879f0 */ /* 0x000fe2000c0018ff */
[----:B------:R-:W-:Y:S01]  /*1710*/  UMOV UR12, UR7 ;  /* 0x00000007000c7c82 */ /* 0x000fe20008000000 */
[----:B------:R-:W-:Y:S01]  /*1720*/  UMOV UR13, 0x40000040 ;  /* 0x40000040000d7882 */ /* 0x000fe20000000000 */
[----:B------:R-:W-:Y:S01]  /*1730*/  UMOV UR16, UR12 ;  /* 0x0000000c00107c82 */ /* 0x000fe20008000000 */
[----:B------:R-:W-:Y:S01]  /*1740*/  UMOV UR17, UR13 ;  /* 0x0000000d00117c82 */ /* 0x000fe20008000000 */
[----:B------:R-:W-:Y:S01]  /*1750*/  UMOV UR20, UR12 ;  /* 0x0000000c00147c82 */ /* 0x000fe20008000000 */
[----:B------:R-:W-:Y:S01]  /*1760*/  UMOV UR21, UR13 ;  /* 0x0000000d00157c82 */ /* 0x000fe20008000000 */
[----:B------:R-:W-:Y:S01]  /*1770*/  UIADD3 UR7, UR8, 0x800, URZ ;  /* 0x0000080008077890 */ /* 0x000fe2000fffe03f */
[----:B------:R-:W-:Y:S02]  /*1780*/  WARPGROUP.DEPBAR.LE gsb0, 0x0 ;  /* 0x00008000000079c5 */ /* 0x000fe40000010000 */
[----:B------:R-:W-:-:S06]  /*1790*/  WARPGROUP.ARRIVE ;  /* 0x00000000000079c5 */ /* 0x000fcc0000000000 */
[----:B------:R-:W-:Y:S03]  /*17a0*/  HGMMA.64x16x16.F32.BF16 R32, gdesc[UR12], RZ, !UPT, gsb0 ;  /* 0x002000000c2079f0 */ /* 0x000fe6000c0018ff */
[----:B------:R-:W-:Y:S02]  /*17b0*/  WARPGROUP.DEPBAR.LE gsb0, 0x0 ;  /* 0x00008000000079c5 */ /* 0x000fe40000010000 */
[----:B------:R-:W-:-:S06]  /*17c0*/  WARPGROUP.ARRIVE ;  /* 0x00000000000079c5 */ /* 0x000fcc0000000000 */
[----:B------:R-:W-:Y:S03]  /*17d0*/  HGMMA.64x16x16.F32.BF16 R56, gdesc[UR16], RZ, !UPT, gsb0 ;  /* 0x00200000103879f0 */ /* 0x000fe6000c0018ff */
[----:B------:R-:W-:Y:S02]  /*17e0*/  WARPGROUP.DEPBAR.LE gsb0, 0x0 ;  /* 0x00008000000079c5 */ /* 0x000fe40000010000 */
[----:B------:R-:W-:-:S06]  /*17f0*/  WARPGROUP.ARRIVE ;  /* 0x00000000000079c5 */ /* 0x000fcc0000000000 */
[----:B------:R-:W-:Y:S01]  /*1800*/  HGMMA.64x16x16.F32.BF16 R80, gdesc[UR20], RZ, !UPT, gsb0 ;  /* 0x00200000145079f0 */ /* 0x000fe2000c0018ff */
[----:B------:R-:W-:Y:S01]  /*1810*/  UMOV UR22, UR10 ;  /* 0x0000000a00167c82 */ /* 0x000fe20008000000 */
[----:B------:R-:W-:Y:S01]  /*1820*/  UMOV UR23, UR11 ;  /* 0x0000000b00177c82 */ /* 0x000fe20008000000 */
[----:B------:R-:W-:Y:S01]  /*1830*/  UMOV UR20, UR7 ;  /* 0x0000000700147c82 */ /* 0x000fe20008000000 */
[----:B------:R-:W-:Y:S01]  /*1840*/  UMOV UR21, 0x40000040 ;  /* 0x4000004000157882 */ /* 0x000fe20000000000 */
[----:B------:R-:W-:Y:S01]  /*1850*/  UMOV UR16, UR20 ;  /* 0x0000001400107c82 */ /* 0x000fe20008000000 */
[----:B------:R-:W-:Y:S01]  /*1860*/  UMOV UR17, UR21 ;  /* 0x0000001500117c82 */ /* 0x000fe20008000000 */
[----:B------:R-:W-:Y:S01]  /*1870*/  UMOV UR12, UR20 ;  /* 0x00000014000c7c82 */ /* 0x000fe20008000000 */
[----:B------:R-:W-:Y:S01]  /*1880*/  UMOV UR13, UR21 ;  /* 0x00000015000d7c82 */ /* 0x000fe20008000000 */
[----:B------:R-:W-:Y:S01]  /*1890*/  UIADD3 UR7, UR8, 0x402, URZ ;  /* 0x0000040208077890 */ /* 0x000fe2000fffe03f */
[----:B------:R-:W-:-:S02]  /*18a0*/  WARPGROUP.DEPBAR.LE gsb0, 0x0 ;  /* 0x00008000000079c5 */ /* 0x000fc40000010000 */
[----:B------:R-:W-:-:S06]  /*18b0*/  WARPGROUP.ARRIVE ;  /* 0x00000000000079c5 */ /* 0x000fcc0000000000 */
[----:B------:R-:W-:Y:S01]  /*18c0*/  HGMMA.64x16x16.F32.BF16 R72, gdesc[UR20], RZ, !UPT, gsb0 ;  /* 0x00200000144879f0 */ /* 0x000fe2000c0018ff */
[----:B------:R-:W-:Y:S01]  /*18d0*/  UIADD3 UR22, UR6, 0x82, URZ ;  /* 0x0000008206167890 */ /* 0x000fe2000fffe03f */
[----:B------:R-:W-:Y:S01]  /*18e0*/  UMOV UR23, 0x40000040 ;  /* 0x4000004000177882 */ /* 0x000fe20000000000 */
[----:B------:R-:W-:Y:S02]  /*18f0*/  WARPGROUP.DEPBAR.LE gsb0, 0x0 ;  /* 0x00008000000079c5 */ /* 0x000fe40000010000 */
[----:B------:R-:W-:-:S06]  /*1900*/  WARPGROUP.ARRIVE ;  /* 0x00000000000079c5 */ /* 0x000fcc0000000000 */
[----:B------:R-:W-:Y:S01]  /*1910*/  HGMMA.64x16x16.F32.BF16 R48, gdesc[UR16], RZ, !UPT, gsb0 ;  /* 0x00200000103079f0 */ /* 0x000fe2000c0018ff */
[----:B------:R-:W-:Y:S02]  /*1920*/  UIADD3 UR16, UR8, 0x2, URZ ;  /* 0x0000000208107890 */ /* 0x000fe4000fffe03f */
[----:B------:R-:W-:Y:S01]  /*1930*/  UIADD3 UR18, UR6, 0x2, URZ ;  /* 0x0000000206127890 */ /* 0x000fe2000fffe03f */
[----:B------:R-:W-:Y:S01]  /*1940*/  UMOV UR17, 0x40000040 ;  /* 0x4000004000117882 */ /* 0x000fe20000000000 */
[----:B------:R-:W-:Y:S01]  /*1950*/  UMOV UR19, 0x40000040 ;  /* 0x4000004000137882 */ /* 0x000fe20000000000 */
[----:B------:R-:W-:Y:S02]  /*1960*/  UMOV UR21, UR17 ;  /* 0x0000001100157c82 */ /* 0x000fe40008000000 */
[----:B------:R-:W-:Y:S01]  /*1970*/  UMOV UR20, UR16 ;  /* 0x0000001000147c82 */ /* 0x000fe20008000000 */
[----:B------:R-:W-:Y:S02]  /*1980*/  WARPGROUP.DEPBAR.LE gsb0, 0x0 ;  /* 0x00008000000079c5 */ /* 0x000fe40000010000 */
[----:B------:R-:W-:-:S06]  /*1990*/  WARPGROUP.ARRIVE ;  /* 0x00000000000079c5 */ /* 0x000fcc0000000000 */
[----:B------:R-:W-:Y:S01]  /*19a0*/  HGMMA.64x16x16.F32.BF16 R24, gdesc[UR12], RZ, !UPT, gsb0 ;  /* 0x002000000c1879f0 */ /* 0x000fe2000c0018ff */
[----:B------:R-:W-:Y:S01]  /*19b0*/  UIADD3 UR14, UR6, 0x102, URZ ;  /* 0x00000102060e7890 */ /* 0x000fe2000fffe03f */
[----:B------:R-:W-:Y:S01]  /*19c0*/  UMOV UR12, UR16 ;  /* 0x00000010000c7c82 */ /* 0x000fe20008000000 */
[----:B------:R-:W-:Y:S01]  /*19d0*/  UMOV UR13, UR17 ;  /* 0x00000011000d7c82 */ /* 0x000fe20008000000 */
[----:B------:R-:W-:Y:S01]  /*19e0*/  UMOV UR15, 0x40000040 ;  /* 0x40000040000f7882 */ /* 0x000fe20000000000 */
[----:B------:R-:W-:Y:S02]  /*19f0*/  WARPGROUP.DEPBAR.LE gsb0, 0x0 ;  /* 0x00008000000079c5 */ /* 0x000fe40000010000 */
[----:B------:R-:W-:-:S06]  /*1a00*/  WARPGROUP.ARRIVE ;  /* 0x00000000000079c5 */ /* 0x000fcc0000000000 */
[----:B------:R-:W-:Y:S03]  /*1a10*/  HGMMA.64x16x16.F32.BF16 R88, gdesc[UR16], R88, gsb0 ;  /* 0x00200000105879f0 */ /* 0x000fe60008001858 */
[----:B------:R-:W-:Y:S02]  /*1a20*/  WARPGROUP.DEPBAR.LE gsb0, 0x0 ;  /* 0x00008000000079c5 */ /* 0x000fe40000010000 */
[----:B------:R-:W-:-:S06]  /*1a30*/  WARPGROUP.ARRIVE ;  /* 0x00000000000079c5 */ /* 0x000fcc0000000000 */
[----:B------:R-:W-:Y:S03]  /*1a40*/  HGMMA.64x16x16.F32.BF16 R64, gdesc[UR20], R64, gsb0 ;  /* 0x00200000144079f0 */ /* 0x000fe60008001840 */
[----:B------:R-:W-:Y:S02]  /*1a50*/  WARPGROUP.DEPBAR.LE gsb0, 0x0 ;  /* 0x00008000000079c5 */ /* 0x000fe40000010000 */
[----:B------:R-:W-:-:S06]  /*1a60*/  WARPGROUP.ARRIVE ;  /* 0x00000000000079c5 */ /* 0x000fcc0000000000 */
[----:B------:R-:W-:Y:S01]  /*1a70*/  HGMMA.64x16x16.F32.BF16 R40, gdesc[UR12], R40, gsb0 ;  /* 0x002000000c2879f0 */ /* 0x000fe20008001828 */
        /* <DEDUP_REMOVED lines=25> */
[----:B------:R-:W-:Y:S01]  /*1c10*/  HGMMA.64x16x16.F32.BF16 R72, gdesc[UR16], R72, gsb0 ;  /* 0x00200000104879f0 */ /* 0x000fe20008001848 */
[----:B------:R-:W-:Y:S02]  /*1c20*/  UIADD3 UR16, UR8, 0x4, URZ ;  /* 0x0000000408107890 */ /* 0x000fe4000fffe03f */
[----:B------:R-:W-:Y:S01]  /*1c30*/  UIADD3 UR18, UR6, 0x4, URZ ;  /* 0x0000000406127890 */ /* 0x000fe2000fffe03f */
[----:B------:R-:W-:Y:S01]  /*1c40*/  UMOV UR17, 0x40000040 ;  /* 0x4000004000117882 */ /* 0x000fe20000000000 */
[----:B------:R-:W-:Y:S01]  /*1c50*/  UMOV UR19, 0x40000040 ;  /* 0x4000004000137882 */ /* 0x000fe20000000000 */
[----:B------:R-:W-:Y:S02]  /*1c60*/  WARPGROUP.DEPBAR.LE gsb0, 0x0 ;  /* 0x00008000000079c5 */ /* 0x000fe40000010000 */
[----:B------:R-:W-:-:S06]  /*1c70*/  WARPGROUP.ARRIVE ;  /* 0x00000000000079c5 */ /* 0x000fcc0000000000 */
[----:B------:R-:W-:Y:S01]  /*1c80*/  HGMMA.64x16x16.F32.BF16 R48, gdesc[UR20], R48, gsb0 ;  /* 0x00200000143079f0 */ /* 0x000fe20008001830 */
[----:B------:R-:W-:Y:S01]  /*1c90*/  UIADD3 UR22, UR6, 0x84, URZ ;  /* 0x0000008406167890 */ /* 0x000fe2000fffe03f */
[----:B------:R-:W-:Y:S01]  /*1ca0*/  UMOV UR20, UR16 ;  /* 0x0000001000147c82 */ /* 0x000fe20008000000 */
[----:B------:R-:W-:Y:S01]  /*1cb0*/  UMOV UR21, UR17 ;  /* 0x0000001100157c82 */ /* 0x000fe20008000000 */
        /* <DEDUP_REMOVED lines=251> */
[----:B------:R-:W-:Y:S02]  /*2c70*/  WARPGROUP.DEPBAR.LE gsb0, 0x0 ;  /* 0x00008000000079c5 */ /* 0x000fe40000010000 */
[----:B------:R-:W-:-:S06]  /*2c80*/  WARPGROUP.ARRIVE ;  /* 0x00000000000079c5 */ /* 0x000fcc0000000000 */
[----:B------:R-:W-:Y:S01]  /*2c90*/  HGMMA.64x16x16.F32.BF16 R72, gdesc[UR16], R72, gsb0 ;  /* 0x00200000104879f0 */ /* 0x000fe20008001848 */
[----:B------:R-:W-:Y:S01]  /*2ca0*/  UIADD3 UR18, UR6, 0x206, URZ ;  /* 0x0000020606127890 */ /* 0x000fe2000fffe03f */
[----:B------:R-:W-:Y:S01]  /*2cb0*/  UMOV UR19, 0x40000040 ;  /* 0x4000004000137882 */ /* 0x000fe20000000000 */
        /* <DEDUP_REMOVED lines=8> */
[----:B------:R-:W-:Y:S02]  /*2d40*/  UIADD3 UR12, UR8, 0xc06, URZ ;  /* 0x00000c06080c7890 */ /* 0x000fe4000fffe03f */
[----:B------:R-:W-:Y:S01]  /*2d50*/  UIADD3 UR14, UR6, 0x186, URZ ;  /* 0x00000186060e7890 */ /* 0x000fe2000fffe03f */
[----:B------:R-:W-:Y:S01]  /*2d60*/  UMOV UR13, 0x40000040 ;  /* 0x40000040000d7882 */ /* 0x000fe20000000000 */
[----:B------:R-:W-:Y:S01]  /*2d70*/  UMOV UR15, 0x40000040 ;  /* 0x40000040000f7882 */ /* 0x000fe20000000000 */
[----:B------:R-:W-:Y:S02]  /*2d80*/  UMOV UR17, UR13 ;  /* 0x0000000d00117c82 */ /* 0x000fe40008000000 */
[----:B------:R-:W-:Y:S01]  /*2d90*/  UMOV UR16, UR12 ;  /* 0x0000000c00107c82 */ /* 0x000fe20008000000 */
[----:B------:R-:W-:Y:S01]  /*2da0*/  UMOV UR20, UR12 ;  /* 0x0000000c00147c82 */ /* 0x000fe20008000000 */
[----:B------:R-:W-:Y:S01]  /*2db0*/  UMOV UR21, UR13 ;  /* 0x0000000d00157c82 */ /* 0x000fe20008000000 */
[----:B------:R-:W-:-:S02]  /*2dc0*/  UIADD3 UR6, UR8, 0x1006, URZ ;  /* 0x0000100608067890 */ /* 0x000fc4000fffe03f */
        /* <DEDUP_REMOVED lines=29> */
[----:B------:R-:W-:Y:S02]  /*2fa0*/  WARPGROUP.DEPBAR.LE gsb0, 0x0 ;  /* 0x00008000000079c5 */ /* 0x000fe40000010000 */
[----:B------:R-:W-:-:S06]  /*2fb0*/  WARPGROUP.ARRIVE ;  /* 0x00000000000079c5 */ /* 0x000fcc0000000000 */
[----:B------:R-:W-:Y:S01]  /*2fc0*/  HGMMA.64x16x16.F32.BF16 R72, gdesc[UR12], R72, gsb0 ;  /* 0x002000000c4879f0 */ /* 0x000fe20008001848 */
        /* <DEDUP_REMOVED lines=9> */
[----:B------:R-:W-:Y:S05]  /*3060*/  @!P1 BRA `(.L_x_22) ;  /* 0x0000001c005c9947 */ /* 0x000fea0003800000 */
[----:B------:R-:W-:Y:S02]  /*3070*/  UIADD3 UR6, UR39, 0x1, URZ ;  /* 0x0000000127067890 */ /* 0x000fe4000fffe03f */
[----:B------:R-:W-:Y:S02]  /*3080*/  IMAD.U32 R3, RZ, RZ, UR39 ;  /* 0x00000027ff037e24 */ /* 0x000fe4000f8e00ff */
[----:B------:R-:W-:-:S04]  /*3090*/  UISETP.NE.AND UP0, UPT, UR6, 0x2, UPT ;  /* 0x000000020600788c */ /* 0x000fc8000bf05270 */
[----:B------:R-:W-:Y:S02]  /*30a0*/  USEL UR7, URZ, 0x1, UP0 ;  /* 0x000000013f077887 */ /* 0x000fe40008000000 */
[----:B------:R-:W-:Y:S02]  /*30b0*/  USEL UR6, UR6, URZ, UP0 ;  /* 0x0000003f06067287 */ /* 0x000fe40008000000 */
[----:B------:R-:W-:-:S06]  /*30c0*/  ULOP3.LUT UR7, UR38, UR7, URZ, 0x3c, !UPT ;  /* 0x0000000726077292 */ /* 0x000fcc000f8e3c3f */
[----:B------:R-:W-:-:S07]  /*30d0*/  IMAD.U32 R7, RZ, RZ, UR7 ;  /* 0x00000007ff077e24 */ /* 0x000fce000f8e00ff */
.L_x_29:
[----:B------:R-:W-:Y:S05]  /*30e0*/  @!P0 BRA `(.L_x_23) ;  /* 0x0000000000048947 */ /* 0x000fea0003800000 */
[----:B------:R-:W-:Y:S01]  /*30f0*/  BPT.TRAP 0x1 ;  /* 0x000000040000795c */ /* 0x000fe20000300000 */
.L_x_23:
[----:B------:R-:W2:Y:S01]  /*3100*/  S2UR UR8, SR_CgaCtaId ;  /* 0x00000000000879c3 */ /* 0x000ea20000008800 */
[----:B------:R-:W-:Y:S01]  /*3110*/  UMOV UR7, 0x400 ;  /* 0x0000040000077882 */ /* 0x000fe20000000000 */
[----:B01----:R-:W-:Y:S01]  /*3120*/  IMAD.U32 R5, RZ, RZ, UR6 ;  /* 0x00000006ff057e24 */ /* 0x003fe2000f8e00ff */
[----:B------:R-:W-:Y:S01]  /*3130*/  SHF.L.U32 R4, R7, 0x1f, RZ ;  /* 0x0000001f07047819 */ /* 0x000fe200000006ff */
[----:B--2---:R-:W-:-:S06]  /*3140*/  ULEA UR7, UR8, UR7, 0x18 ;  /* 0x0000000708077291 */ /* 0x004fcc000f8ec03f */
[----:B------:R-:W-:-:S04]  /*3150*/  IMAD.U32 R6, RZ, RZ, UR7 ;  /* 0x00000007ff067e24 */ /* 0x000fc8000f8e00ff */
[----:B------:R-:W-:-:S04]  /*3160*/  IMAD R5, R5, 0x8, R6 ;  /* 0x0000000805057824 */ /* 0x000fc800078e0206 */
[----:B------:R0:W1:Y:S01]  /*3170*/  SYNCS.PHASECHK.TRANS64.TRYWAIT P1, [R5+URZ], R4 ;  /* 0x00000004050075a7 */ /* 0x000062000802017f */
[----:B------:R-:W-:Y:S05]  /*3180*/  @!P0 BRA `(.L_x_24) ;  /* 0x0000000000048947 */ /* 0x000fea0003800000 */
[----:B------:R-:W-:Y:S01]  /*3190*/  BPT.TRAP 0x1 ;  /* 0x000000040000795c */ /* 0x000fe20000300000 */
.L_x_24:
[----:B-1----:R-:W-:Y:S05]  /*31a0*/  @P1 BRA `(.L_x_25) ;  /* 0x0000000000081947 */ /* 0x002fea0003800000 */
[----:B------:R-:W1:Y:S02]  /*31b0*/  SYNCS.PHASECHK.TRANS64.TRYWAIT P1, [R5+URZ], R4 ;  /* 0x00000004050075a7 */ /* 0x000e64000802017f */
[----:B-1----:R-:W-:Y:S05]  /*31c0*/  @!P1 BRA `(.L_x_26) ;  /* 0x0000008c00249947 */ /* 0x002fea0003800000 */
.L_x_25:
[----:B------:R-:W-:Y:S01]  /*31d0*/  UIMAD UR8, UR6, 0x1800, UR4 ;  /* 0x00001800060878a4 */ /* 0x000fe2000f8e0204 */
[----:B------:R-:W-:Y:S01]  /*31e0*/  WARPGROUP.ARRIVE ;  /* 0x00000000000079c5 */ /* 0x000fe20000000000 */
[----:B------:R-:W-:Y:S01]  /*31f0*/  UIMAD UR10, UR6, 0x300, UR5 ;  /* 0x00000300060a78a4 */ /* 0x000fe2000f8e0205 */
[----:B------:R-:W-:Y:S01]  /*3200*/  UMOV UR9, 0x40000040 ;  /* 0x4000004000097882 */ /* 0x000fe20000000000 */
[----:B------:R-:W-:Y:S02]  /*3210*/  UMOV UR11, 0x40000040 ;  /* 0x40000040000b7882 */ /* 0x000fe40000000000 */
[----:B------:R-:W-:Y:S01]  /*3220*/  UIADD3 UR18, UR10, 0x80, URZ ;  /* 0x000000800a127890 */ /* 0x000fe2000fffe03f */
[----:B------:R-:W-:Y:S01]  /*3230*/  UMOV UR16, UR8 ;  /* 0x0000000800107c82 */ /* 0x000fe20008000000 */
[----:B------:R-:W-:Y:S01]  /*3240*/  UMOV UR17, UR9 ;  /* 0x0000000900117c82 */ /* 0x000fe20008000000 */
[----:B------:R-:W-:Y:S02]  /*3250*/  UMOV UR19, 0x40000040 ;  /* 0x4000004000137882 */ /* 0x000fe40000000000 */
[----:B------:R-:W-:Y:S01]  /*3260*/  HGMMA.64x16x16.F32.BF16 R88, gdesc[UR8], R88, gsb0 ;  /* 0x00200000085879f0 */ /* 0x000fe20008001858 */
[----:B------:R-:W-:Y:S01]  /*3270*/  UIADD3 UR14, UR10, 0x100, URZ ;  /* 0x000001000a0e7890 */ /* 0x000fe2000fffe03f */
[----:B------:R-:W-:Y:S01]  /*3280*/  UMOV UR12, UR8 ;  /* 0x00000008000c7c82 */ /* 0x000fe20008000000 */
[----:B------:R-:W-:Y:S01]  /*3290*/  UMOV UR13, UR9 ;  /* 0x00000009000d7c82 */ /* 0x000fe20008000000 */
[----:B------:R-:W-:Y:S01]  /*32a0*/  UMOV UR15, 0x40000040 ;  /* 0x40000040000f7882 */ /* 0x000fe20000000000 */
[----:B------:R-:W-:Y:S01]  /*32b0*/  UIADD3 UR7, UR8, 0x400, URZ ;  /* 0x0000040008077890 */ /* 0x000fe2000fffe03f */
[----:B------:R-:W-:Y:S01]  /*32c0*/  UMOV UR22, UR10 ;  /* 0x0000000a00167c82 */ /* 0x000fe20008000000 */
[----:B------:R-:W-:Y:S01]  /*32d0*/  UMOV UR23, UR11 ;  /* 0x0000000b00177c82 */ /* 0x000fe20008000000 */
[----:B------:R-:W-:-:S02]  /*32e0*/  WARPGROUP.DEPBAR.LE gsb0, 0x0 ;  /* 0x00008000000079c5 */ /* 0x000fc40000010000 */
        /* <DEDUP_REMOVED lines=362> */
[----:B------:R-:W-:Y:S01]  /*4990*/  UIADD3 UR8, UR8, 0x1406, URZ ;  /* 0x0000140608087890 */ /* 0x000fe2000fffe03f */
[----:B------:R-:W-:-:S02]  /*49a0*/  WARPGROUP.DEPBAR.LE gsb0, 0x0 ;  /* 0x00008000000079c5 */ /* 0x000fc40000010000 */
        /* <DEDUP_REMOVED lines=47> */
[----:B------:R-:W-:Y:S01]  /*4ca0*/  BPT.TRAP 0x1 ;  /* 0x000000040000795c */ /* 0x000fe20000300000 */
.L_x_27:
[----:B------:R-:W-:-:S13]  /*4cb0*/  ISETP.NE.AND P1, PT, R22, RZ, PT ;  /* 0x000000ff1600720c */ /* 0x000fda0003f25270 */
[----:B01----:R-:W-:-:S04]  /*4cc0*/  @P1 IMAD R4, R3, 0x8, R6 ;  /* 0x0000000803041824 */ /* 0x003fc800078e0206 */
[----:B------:R-:W-:-:S05]  /*4cd0*/  @P1 VIADD R4, R4, 0x10 ;  /* 0x0000001004041836 */ /* 0x000fca0000000000 */
[----:B------:R-:W-:-:S04]  /*4ce0*/  @P1 PRMT R4, R23, 0x654, R4 ;  /* 0x0000065417041816 */ /* 0x000fc80000000004 */
[----:B------:R0:W-:Y:S01]  /*4cf0*/  @P1 SYNCS.ARRIVE.TRANS64.RED.A1T0 RZ, [R4+URZ], RZ ;  /* 0x000000ff04ff19a7 */ /* 0x0001e2000810043f */
[----:B------:R-:W-:-:S13]  /*4d00*/  ISETP.GT.U32.AND P1, PT, R19, 0x1, PT ;  /* 0x000000011300780c */ /* 0x000fda0003f24070 */
[----:B0-----:R-:W-:Y:S05]  /*4d10*/  @P1 BRA `(.L_x_28) ;  /* 0x0000000000041947 */ /* 0x001fea0003800000 */
[----:B------:R-:W-:Y:S01]  /*4d20*/  BPT.TRAP 0x1 ;  /* 0x000000040000795c */ /* 0x000fe20000300000 */
.L_x_28:
[----:B------:R-:W-:Y:S01]  /*4d30*/  UIADD3 UR6, UR6, 0x1, URZ ;  /* 0x0000000106067890 */ /* 0x000fe2000fffe03f */
[C---:B------:R-:W-:Y:S01]  /*4d40*/  ISETP.GT.AND P2, PT, R0.reuse, 0x1, PT ;  /* 0x000000010000780c */ /* 0x040fe20003f44270 */
[----:B------:R-:W-:Y:S02]  /*4d50*/  VIADD R3, R3, 0x1 ;  /* 0x0000000103037836 */ /* 0x000fe40000000000 */
[----:B------:R-:W-:Y:S01]  /*4d60*/  UISETP.NE.AND UP0, UPT, UR6, 0x2, UPT ;  /* 0x000000020600788c */ /* 0x000fe2000bf05270 */
[----:B------:R-:W-:Y:S02]  /*4d70*/  VIADD R0, R0, 0xffffffff ;  /* 0xffffffff00007836 */ /* 0x000fe40000000000 */
[C---:B------:R-:W-:Y:S01]  /*4d80*/  ISETP.NE.AND P1, PT, R3.reuse, 0x2, PT ;  /* 0x000000020300780c */ /* 0x040fe20003f25270 */
[----:B------:R-:W-:Y:S02]  /*4d90*/  USEL UR7, URZ, 0x1, UP0 ;  /* 0x000000013f077887 */ /* 0x000fe40008000000 */
[----:B------:R-:W-:Y:S01]  /*4da0*/  USEL UR6, UR6, URZ, UP0 ;  /* 0x0000003f06067287 */ /* 0x000fe20008000000 */
[----:B------:R-:W-:-:S03]  /*4db0*/  SEL R3, R3, RZ, P1 ;  /* 0x000000ff03037207 */ /* 0x000fc60000800000 */
[----:B------:R-:W-:Y:S01]  /*4dc0*/  LOP3.LUT R7, R7, UR7, RZ, 0x3c, !PT ;  /* 0x0000000707077c12 */ /* 0x000fe2000f8e3cff */
[----:B------:R-:W-:Y:S07]  /*4dd0*/  @P2 BRA `(.L_x_29) ;  /* 0xffffffe000c02947 */ /* 0x000fee000383ffff */
.L_x_22:
[----:B------:R-:W2:Y:S02]  /*4de0*/  LDC R0, c[0x0][0x28c] ;  /* 0x0000a300ff007b82 */ /* 0x000ea40000000800 */
[----:B--2---:R-:W-:-:S13]  /*4df0*/  ISETP.GE.AND P1, PT, R0, 0x1, PT ;  /* 0x000000010000780c */ /* 0x004fda0003f26270 */
[----:B------:R-:W-:Y:S05]  /*4e00*/  @!P1 BRA `(.L_x_30) ;  /* 0x0000000000409947 */ /* 0x000fea0003800000 */
[----:B------:R-:W-:Y:S05]  /*4e10*/  @!P0 BRA `(.L_x_31) ;  /* 0x0000000000048947 */ /* 0x000fea0003800000 */
[----:B------:R-:W-:Y:S01]  /*4e20*/  BPT.TRAP 0x1 ;  /* 0x000000040000795c */ /* 0x000fe20000300000 */
.L_x_31:
[----:B------:R-:W-:Y:S01]  /*4e30*/  ISETP.NE.AND P0, PT, R22, RZ, PT ;  /* 0x000000ff1600720c */ /* 0x000fe20003f05270 */
[----:B------:R-:W-:-:S12]  /*4e40*/  UISETP.LT.AND UP1, UPT, UR40, 0x1, UPT ;  /* 0x000000012800788c */ /* 0x000fd8000bf21270 */
[----:B------:R-:W-:-:S05]  /*4e50*/  VOTEU.ANY UP0, P0 ;  /* 0x00000000003f7886 */ /* 0x000fca0000000100 */
[----:B------:R-:W-:-:S04]  /*4e60*/  @UP0 USEL UR4, UR40, 0x1, UP1 ;  /* 0x0000000128040887 */ /* 0x000fc80008800000 */
[----:B------:R-:W-:-:S06]  /*4e70*/  @UP0 UIADD3 UR4, UR39, UR40, -UR4 ;  /* 0x0000002827040290 */ /* 0x000fcc000fffe804 */
[----:B------:R-:W-:-:S04]  /*4e80*/  IMAD.U32 R0, RZ, RZ, UR4 ;  /* 0x00000004ff007e24 */ /* 0x000fc8000f8e00ff */
[----:B------:R-:W-:-:S05]  /*4e90*/  @P0 IMAD.SHL.U32 R0, R0, 0x8, RZ ;  /* 0x0000000800000824 */ /* 0x000fca00078e00ff */
[----:B------:R-:W-:-:S04]  /*4ea0*/  @P0 LOP3.LUT R0, R0, 0x8, RZ, 0xc0, !PT ;  /* 0x0000000800000812 */ /* 0x000fc800078ec0ff */
[----:B------:R-:W-:-:S04]  /*4eb0*/  @P0 IADD3 R0, R6, 0x10, R0 ;  /* 0x0000001006000810 */ /* 0x000fc80007ffe000 */
[----:B------:R-:W-:-:S04]  /*4ec0*/  @P0 PRMT R0, R23, 0x654, R0 ;  /* 0x0000065417000816 */ /* 0x000fc80000000000 */
[----:B------:R2:W-:Y:S01]  /*4ed0*/  @P0 SYNCS.ARRIVE.TRANS64.RED.A1T0 RZ, [R0+URZ], RZ ;  /* 0x000000ff00ff09a7 */ /* 0x0005e2000810043f */
[----:B------:R-:W-:-:S13]  /*4ee0*/  ISETP.GT.U32.AND P0, PT, R19, 0x1, PT ;  /* 0x000000011300780c */ /* 0x000fda0003f04070 */
[----:B--2---:R-:W-:Y:S05]  /*4ef0*/  @P0 BRA `(.L_x_30) ;  /* 0x0000000000040947 */ /* 0x004fea0003800000 */
[----:B------:R-:W-:Y:S01]  /*4f00*/  BPT.TRAP 0x1 ;  /* 0x000000040000795c */ /* 0x000fe20000300000 */
.L_x_30:
[----:B------:R-:W2:Y:S01]  /*4f10*/  LDC R6, c[0x0][0x288] ;  /* 0x0000a200ff067b82 */ /* 0x000ea20000000800 */
[--C-:B------:R-:W-:Y:S01]  /*4f20*/  SHF.R.U32.HI R0, RZ, 0x7, R18.reuse ;  /* 0x00000007ff007819 */ /* 0x100fe20000011612 */
[----:B------:R-:W-:Y:S01]  /*4f30*/  UIADD3 UR39, UR40, UR39, URZ ;  /* 0x0000002728277290 */ /* 0x000fe2000fffe03f */
[----:B01----:R-:W-:Y:S01]  /*4f40*/  LOP3.LUT R4, R18, 0x60, RZ, 0xc0, !PT ;  /* 0x0000006012047812 */ /* 0x003fe200078ec0ff */
[----:B------:R-:W-:Y:S01]  /*4f50*/  IMAD R11, R100, 0x30, RZ ;  /* 0x00000030640b7824 */ /* 0x000fe200078e02ff */
[----:B------:R-:W-:Y:S01]  /*4f60*/  LOP3.LUT R0, R0, 0x1, RZ, 0xc0, !PT ;  /* 0x0000000100007812 */ /* 0x000fe200078ec0ff */
[----:B------:R-:W-:Y:S01]  /*4f70*/  USHF.R.U32.HI UR4, URZ, 0x1, UR39 ;  /* 0x000000013f047899 */ /* 0x000fe20008011627 */
[----:B------:R-:W-:Y:S01]  /*4f80*/  SHF.R.U32.HI R3, RZ, 0x2, R18 ;  /* 0x00000002ff037819 */ /* 0x000fe20000011612 */
[----:B------:R-:W-:Y:S01]  /*4f90*/  ULDC UR8, c[0x0][0x284] ;  /* 0x0000a10000087ab9 */ /* 0x000fe20000000800 */
[----:B------:R-:W-:Y:S01]  /*4fa0*/  SHF.R.U32.HI R8, RZ, 0x1, R4 ;  /* 0x00000001ff087819 */ /* 0x000fe20000011604 */
[----:B------:R-:W-:Y:S01]  /*4fb0*/  IMAD.SHL.U32 R4, R0, 0x40, RZ ;  /* 0x0000004000047824 */ /* 0x000fe200078e00ff */
[----:B------:R-:W-:Y:S01]  /*4fc0*/  LOP3.LUT R3, R3, 0x7, RZ, 0xc0, !PT ;  /* 0x0000000703037812 */ /* 0x000fe200078ec0ff */
[----:B------:R-:W-:Y:S01]  /*4fd0*/  ULOP3.LUT UR4, UR4, 0x1, URZ, 0xc0, !UPT ;  /* 0x0000000104047892 */ /* 0x000fe2000f8ec03f */
[----:B------:R-:W-:Y:S01]  /*4fe0*/  SHF.R.S32.HI R103, RZ, 0x1f, R97 ;  /* 0x0000001fff677819 */ /* 0x000fe20000011461 */
[----:B------:R-:W-:Y:S01]  /*4ff0*/  UISETP.GT.U32.AND UP1, UPT, UR39, 0x1, UPT ;  /* 0x000000012700788c */ /* 0x000fe2000bf24070 */
[--C-:B------:R-:W-:Y:S01]  /*5000*/  IADD3 R5, RZ, -R8, -R3.reuse ;  /* 0x80000008ff057210 */ /* 0x100fe20007ffe803 */
[----:B------:R-:W-:Y:S01]  /*5010*/  UISETP.NE.U32.AND UP0, UPT, UR4, 0x1, UPT ;  /* 0x000000010400788c */ /* 0x000fe2000bf05070 */
[----:B------:R-:W-:Y:S01]  /*5020*/  LOP3.LUT R13, R4, 0x40, R3, 0xe2, !PT ;  /* 0x00000040040d7812 */ /* 0x000fe200078ee203 */
[C---:B------:R-:W-:Y:S01]  /*5030*/  IMAD.SHL.U32 R4, R18.reuse, 0x2, RZ ;  /* 0x0000000212047824 */ /* 0x040fe200078e00ff */
[----:B------:R-:W-:Y:S01]  /*5040*/  LOP3.LUT R3, R18, 0x3, RZ, 0xc0, !PT ;  /* 0x0000000312037812 */ /* 0x000fe200078ec0ff */
[----:B------:R-:W-:Y:S01]  /*5050*/  IMAD R12, R0, -0x40, R5 ;  /* 0xffffffc0000c7824 */ /* 0x000fe200078e0205 */
[----:B------:R-:W-:Y:S01]  /*5060*/  ULDC.64 UR6, c[0x0][0x5d0] ;  /* 0x0001740000067ab9 */ /* 0x000fe20000000a00 */
[----:B------:R-:W-:Y:S01]  /*5070*/  UISETP.LT.U32.AND UP1, UPT, UR40, 0x2, UP1 ;  /* 0x000000022800788c */ /* 0x000fe20008f21070 */
[----:B------:R-:W-:Y:S01]  /*5080*/  LOP3.LUT R4, R11, 0x6, R4, 0xf8, !PT ;  /* 0x000000060b047812 */ /* 0x000fe200078ef804 */
[----:B--2---:R-:W-:Y:S01]  /*5090*/  IMAD R0, R3, -0x2, R6 ;  /* 0xfffffffe03007824 */ /* 0x004fe200078e0206 */
[----:B------:R-:W-:Y:S01]  /*50a0*/  ISETP.GE.AND P0, PT, R11, R6, PT ;  /* 0x000000060b00720c */ /* 0x000fe20003f06270 */
[----:B------:R-:W-:Y:S01]  /*50b0*/  IMAD R3, R99, 0x180, RZ ;  /* 0x0000018063037824 */ /* 0x000fe200078e02ff */
[----:B------:R-:W-:Y:S01]  /*50c0*/  UISETP.GT.U32.AND UP0, UPT, UR40, 0x1, !UP0 ;  /* 0x000000012800788c */ /* 0x000fe2000c704070 */
[----:B------:R-:W-:Y:S01]  /*50d0*/  IMAD R6, R103, UR6, RZ ;  /* 0x0000000667067c24 */ /* 0x000fe2000f8e02ff */
[----:B------:R-:W-:Y:S01]  /*50e0*/  SHF.R.S32.HI R5, RZ, 0x1f, R4 ;  /* 0x0000001fff057819 */ /* 0x000fe20000011404 */
[----:B------:R-:W-:Y:S01]  /*50f0*/  USEL UR5, URZ, 0x1, !UP1 ;  /* 0x000000013f057887 */ /* 0x000fe2000c800000 */
[----:B------:R-:W-:Y:S01]  /*5100*/  ISETP.GE.OR P0, PT, R3, UR8, P0 ;  /* 0x0000000803007c0c */ /* 0x000fe20008706670 */
[----:B------:R-:W-:Y:S01]  /*5110*/  USEL UR4, URZ, 0x1, !UP0 ;  /* 0x000000013f047887 */ /* 0x000fe2000c000000 */
[----:B------:R-:W-:Y:S01]  /*5120*/  IMAD.WIDE R14, R99, 0x180, RZ ;  /* 0x00000180630e7825 */ /* 0x000fe200078e02ff */
[----:B------:R-:W-:Y:S01]  /*5130*/  ULOP3.LUT UR39, UR39, 0x1, URZ, 0xc0, !UPT ;  /* 0x0000000127277892 */ /* 0x000fe2000f8ec03f */
[----:B------:R-:W-:Y:S01]  /*5140*/  IADD3 R12, -R3, UR8, R12 ;  /* 0x00000008030c7c10 */ /* 0x000fe2000fffe10c */
[----:B------:R-:W-:Y:S01]  /*5150*/  ULOP3.LUT UR38, UR4, UR38, UR5, 0x96, !UPT ;  /* 0x0000002604267292 */ /* 0x000fe2000f8e9605 */
[C---:B------:R-:W-:Y:S01]  /*5160*/  IMAD R9, R97.reuse, UR7, R6 ;  /* 0x0000000761097c24 */ /* 0x040fe2000f8e0206 */
[----:B------:R-:W-:Y:S01]  /*5170*/  LOP3.LUT R13, R14, R13, R8, 0xfe, !PT ;  /* 0x0000000d0e0d7212 */ /* 0x000fe200078efe08 */
[----:B------:R-:W-:-:S04]  /*5180*/  IMAD.WIDE.U32 R6, R97, UR6, R4 ;  /* 0x0000000661067c25 */ /* 0x000fc8000f8e0004 */
[----:B------:R-:W-:Y:S02]  /*5190*/  IMAD.IADD R9, R7, 0x1, R9 ;  /* 0x0000000107097824 */ /* 0x000fe400078e0209 */
[----:B------:R-:W-:Y:S02]  /*51a0*/  IMAD.IADD R0, R0, 0x1, -R11 ;  /* 0x0000000100007824 */ /* 0x000fe400078e0a0b */
[----:B------:R-:W-:Y:S02]  /*51b0*/  IMAD.MOV.U32 R3, RZ, RZ, -0x1 ;  /* 0xffffffffff037424 */ /* 0x000fe400078e00ff */
[----:B------:R-:W-:Y:S01]  /*51c0*/  IMAD.MOV.U32 R8, RZ, RZ, R6 ;  /* 0x000000ffff087224 */ /* 0x000fe200078e0006 */
[----:B------:R-:W-:Y:S06]  /*51d0*/  @P0 BRA `(.L_x_32) ;  /* 0x0000005000100947 */ /* 0x000fec0003800000 */
[----:B------:R-:W0:Y:S01]  /*51e0*/  LDC.64 R6, c[0x0][0x5c8] ;  /* 0x00017200ff067b82 */ /* 0x000e220000000a00 */
[----:B-----5:R-:W-:Y:S01]  /*51f0*/  FSETP.NEU.AND P1, PT, R98, RZ, PT ;  /* 0x000000ff6200720b */ /* 0x020fe20003f2d000 */
[----:B------:R-:W-:Y:S01]  /*5200*/  BSSY B0, `(.L_x_32) ;  /* 0x0000501000007945 */ /* 0x000fe20003800000 */
[----:B------:R-:W-:-:S04]  /*5210*/  ISETP.GT.AND P4, PT, R12, RZ, PT ;  /* 0x000000ff0c00720c */ /* 0x000fc80003f84270 */
[----:B------:R-:W-:Y:S01]  /*5220*/  ISETP.GT.AND P0, PT, R0, RZ, P4 ;  /* 0x000000ff0000720c */ /* 0x000fe20002704270 */
[-C--:B0-----:R-:W-:Y:S02]  /*5230*/  IMAD R10, R15, R6.reuse, RZ ;  /* 0x000000060f0a7224 */ /* 0x081fe400078e02ff */
[----:B------:R-:W-:-:S04]  /*5240*/  IMAD.WIDE.U32 R108, R13, R6, R8 ;  /* 0x000000060d6c7225 */ /* 0x000fc800078e0008 */
[----:B------:R-:W-:-:S04]  /*5250*/  IMAD R9, R13, R7, R10 ;  /* 0x000000070d097224 */ /* 0x000fc800078e020a */
[----:B------:R-:W-:Y:S01]  /*5260*/  IMAD.IADD R111, R109, 0x1, R9 ;  /* 0x000000016d6f7824 */ /* 0x000fe200078e0209 */
[----:B------:R-:W-:Y:S06]  /*5270*/  @!P1 BRA `(.L_x_33) ;  /* 0x00000038004c9947 */ /* 0x000fec0003800000 */
[----:B------:R-:W0:Y:S01]  /*5280*/  LDC.64 R20, c[0x0][0x5b8] ;  /* 0x00016e00ff147b82 */ /* 0x000e220000000a00 */
[----:B------:R-:W-:-:S07]  /*5290*/  ULDC.64 UR4, c[0x0][0x5c0] ;  /* 0x0001700000047ab9 */ /* 0x000fce0000000a00 */
[----:B------:R-:W1:Y:S08]  /*52a0*/  LDC.64 R100, c[0x0][0x5b0] ;  /* 0x00016c00ff647b82 */ /* 0x000e700000000a00 */
[----:B------:R-:W2:Y:S01]  /*52b0*/  LDC.64 R10, c[0x0][0x5a8] ;  /* 0x00016a00ff0a7b82 */ /* 0x000ea20000000a00 */
[-C--:B0-----:R-:W-:Y:S02]  /*52c0*/  IMAD R8, R103, R20.reuse, RZ ;  /* 0x0000001467087224 */ /* 0x081fe400078e02ff */
[----:B------:R-:W-:-:S04]  /*52d0*/  IMAD.WIDE.U32 R102, R97, R20, R4 ;  /* 0x0000001461667225 */ /* 0x000fc800078e0004 */
[----:B------:R-:W-:Y:S02]  /*52e0*/  IMAD R21, R97, R21, R8 ;  /* 0x0000001561157224 */ /* 0x000fe400078e0208 */
[-C--:B-1----:R-:W-:Y:S02]  /*52f0*/  IMAD R14, R15, R100.reuse, RZ ;  /* 0x000000640f0e7224 */ /* 0x082fe400078e02ff */
[----:B------:R-:W-:Y:S02]  /*5300*/  IMAD.IADD R105, R103, 0x1, R21 ;  /* 0x0000000167697824 */ /* 0x000fe400078e0215 */
[----:B------:R-:W-:Y:S02]  /*5310*/  IMAD.MOV.U32 R104, RZ, RZ, R102 ;  /* 0x000000ffff687224 */ /* 0x000fe400078e0066 */
[C---:B------:R-:W-:Y:S02]  /*5320*/  IMAD R99, R13.reuse, R101, R14 ;  /* 0x000000650d637224 */ /* 0x040fe400078e020e */
[----:B------:R-:W-:-:S04]  /*5330*/  IMAD.WIDE.U32 R8, R13, R100, R104 ;  /* 0x000000640d087225 */ /* 0x000fc800078e0068 */
[----:B------:R-:W-:Y:S01]  /*5340*/  IMAD.IADD R9, R9, 0x1, R99 ;  /* 0x0000000109097824 */ /* 0x000fe200078e0263 */
[----:B--2---:R-:W-:-:S04]  /*5350*/  LEA R14, P1, R8, R10, 0x1 ;  /* 0x0000000a080e7211 */ /* 0x004fc800078208ff */
[----:B------:R-:W-:-:S05]  /*5360*/  LEA.HI.X R15, R8, R11, R9, 0x1, P1 ;  /* 0x0000000b080f7211 */ /* 0x000fca00008f0c09 */
[----:B------:R0:W2:Y:S01]  /*5370*/  @P0 LDG.E.LTC128B.U16 R110, desc[UR36][R14.64] ;  /* 0x000000240e6e0981 */ /* 0x0000a2000c1e1520 */
[----:B------:R-:W-:Y:S01]  /*5380*/  LEA R8, P1, R108, UR4, 0x1 ;  /* 0x000000046c087c11 */ /* 0x000fe2000f8208ff */
[----:B------:R-:W-:Y:S01]  /*5390*/  IMAD.WIDE.U32 R106, R13, R100, R4 ;  /* 0x000000640d6a7225 */ /* 0x000fe200078e0004 */
[----:B------:R-:W-:Y:S01]  /*53a0*/  BSSY B1, `(.L_x_34) ;  /* 0x0000011000017945 */ /* 0x000fe20003800000 */
[----:B------:R-:W-:Y:S02]  /*53b0*/  SHF.L.U64.HI R109, R100, 0x3, R101 ;  /* 0x00000003646d7819 */ /* 0x000fe40000010265 */
[----:B------:R-:W-:Y:S02]  /*53c0*/  IMAD.IADD R107, R99, 0x1, R107 ;  /* 0x00000001636b7824 */ /* 0x000fe400078e026b */
[----:B------:R-:W-:-:S04]  /*53d0*/  IMAD.WIDE.U32 R106, R97, R20, R106 ;  /* 0x00000014616a7225 */ /* 0x000fc800078e006a */
[----:B0-----:R-:W-:Y:S01]  /*53e0*/  IMAD.IADD R15, R21, 0x1, R107 ;  /* 0x00000001150f7824 */ /* 0x001fe200078e026b */
[----:B------:R-:W-:-:S04]  /*53f0*/  LEA R14, P2, R106, R10, 0x1 ;  /* 0x0000000a6a0e7211 */ /* 0x000fc800078408ff */
[----:B------:R-:W-:Y:S01]  /*5400*/  LEA.HI.X R15, R106, R11, R15, 0x1, P2 ;  /* 0x0000000b6a0f7211 */ /* 0x000fe200010f0c0f */
[----:B--2---:R-:W-:-:S04]  /*5410*/  IMAD.U32 R9, R110, 0x10000, RZ ;  /* 0x000100006e097824 */ /* 0x004fc800078e00ff */
[----:B------:R-:W-:-:S04]  /*5420*/  FMUL R9, R9, R98 ;  /* 0x0000006209097220 */ /* 0x000fc80000400000 */
[----:B------:R-:W-:-:S05]  /*5430*/  FFMA R9, R88, R96, R9 ;  /* 0x0000006058097223 */ /* 0x000fca0000000009 */
[----:B------:R-:W-:Y:S02]  /*5440*/  F2FP.BF16.F32.PACK_AB R88, RZ, R9 ;  /* 0x00000009ff58723e */ /* 0x000fe400000010ff */
[----:B------:R-:W-:Y:S01]  /*5450*/  LEA.HI.X R9, R108, UR5, R111, 0x1, P1 ;  /* 0x000000056c097c11 */ /* 0x000fe200088f0c6f */
[----:B------:R-:W-:Y:S01]  /*5460*/  IMAD.SHL.U32 R108, R100, 0x8, RZ ;  /* 0x00000008646c7824 */ /* 0x000fe200078e00ff */
[----:B------:R-:W-:-:S03]  /*5470*/  ISETP.GT.AND P1, PT, R0, 0x1, P4 ;  /* 0x000000010000780c */ /* 0x000fc60002724270 */
[----:B------:R0:W-:Y:S10]  /*5480*/  @P0 STG.E.U16 desc[UR36][R8.64], R88 ;  /* 0x0000005808000986 */ /* 0x0001f4000c101524 */
[----:B------:R-:W-:Y:S05]  /*5490*/  @!P1 BRA `(.L_x_35) ;  /* 0x0000000000049947 */ /* 0x000fea0003800000 */
[----:B------:R1:W5:Y:S02]  /*54a0*/  LDG.E.LTC128B.U16 R110, desc[UR36][R14.64+0x2] ;  /* 0x000002240e6e7981 */ /* 0x000364000c1e1520 */
.L_x_35:
[----:B------:R-:W-:Y:S05]  /*54b0*/  BSYNC B1 ;  /* 0x0000000000017941 */ /* 0x000fea0003800000 */
.L_x_34:
[----:B-----5:R-:W-:Y:S01]  /*54c0*/  IMAD.U32 R107, R110, 0x10000, RZ ;  /* 0x000100006e6b7824 */ /* 0x020fe200078e00ff */
[----:B------:R-:W-:Y:S01]  /*54d0*/  ISETP.GT.AND P3, PT, R12, 0x8, PT ;  /* 0x000000080c00780c */ /* 0x000fe20003f64270 */
[----:B------:R-:W-:-:S04]  /*54e0*/  IMAD.WIDE.U32 R116, R13, R100, R108 ;  /* 0x000000640d747225 */ /* 0x000fc800078e006c */
[----:B0-----:R-:W-:Y:S01]  /*54f0*/  FMUL R88, R107, R98 ;  /* 0x000000626b587220 */ /* 0x001fe20000400000 */
[----:B------:R-:W-:Y:S01]  /*5500*/  ISETP.GT.AND P0, PT, R0, RZ, P3 ;  /* 0x000000ff0000720c */ /* 0x000fe20001f04270 */
[----:B------:R-:W-:Y:S01]  /*5510*/  IMAD.IADD R119, R99, 0x1, R117 ;  /* 0x0000000163777824 */ /* 0x000fe200078e0275 */
[----:B------:R-:W-:Y:S01]  /*5520*/  IADD3 R106, P2, R102, R116, RZ ;  /* 0x00000074666a7210 */ /* 0x000fe20007f5e0ff */
[----:B------:R-:W-:-:S04]  /*5530*/  FFMA R89, R89, R96, R88 ;  /* 0x0000006059597223 */ /* 0x000fc80000000058 */
[----:B------:R-:W-:Y:S01]  /*5540*/  IMAD.X R107, R119, 0x1, R105, P2 ;  /* 0x00000001776b7824 */ /* 0x000fe200010e0669 */
[----:B------:R-:W-:Y:S02]  /*5550*/  F2FP.BF16.F32.PACK_AB R111, RZ, R89 ;  /* 0x00000059ff6f723e */ /* 0x000fe400000010ff */
[C---:B------:R-:W-:Y:S02]  /*5560*/  LEA R88, P2, R106.reuse, R10, 0x1 ;  /* 0x0000000a6a587211 */ /* 0x040fe400078408ff */
[----:B------:R-:W-:Y:S02]  /*5570*/  PRMT R112, R111, 0x7610, R112 ;  /* 0x000076106f707816 */ /* 0x000fe40000000070 */
[----:B------:R-:W-:-:S03]  /*5580*/  LEA.HI.X R89, R106, R11, R107, 0x1, P2 ;  /* 0x0000000b6a597211 */ /* 0x000fc600010f0c6b */
[----:B------:R0:W-:Y:S04]  /*5590*/  @P1 STG.E.U16 desc[UR36][R8.64+0x2], R112 ;  /* 0x0000027008001986 */ /* 0x0001e8000c101524 */
[----:B------:R2:W3:Y:S01]  /*55a0*/  @P0 LDG.E.LTC128B.U16 R110, desc[UR36][R88.64] ;  /* 0x00000024586e0981 */ /* 0x0004e2000c1e1520 */
[C---:B------:R-:W-:Y:S01]  /*55b0*/  IMAD.SHL.U32 R111, R6.reuse, 0x10, RZ ;  /* 0x00000010066f7824 */ /* 0x040fe200078e00ff */
[----:B------:R-:W-:Y:S01]  /*55c0*/  SHF.L.U64.HI R113, R6, 0x4, R7 ;  /* 0x0000000406717819 */ /* 0x000fe20000010207 */
[----:B------:R-:W-:Y:S01]  /*55d0*/  BSSY B1, `(.L_x_36) ;  /* 0x0000011000017945 */ /* 0x000fe20003800000 */
[----:B------:R-:W-:Y:S02]  /*55e0*/  IADD3 R114, P1, R4, R116, RZ ;  /* 0x0000007404727210 */ /* 0x000fe40007f3e0ff */
[----:B------:R-:W-:-:S03]  /*55f0*/  IADD3 R106, P2, R111, R8, RZ ;  /* 0x000000086f6a7210 */ /* 0x000fc60007f5e0ff */
[----:B------:R-:W-:Y:S01]  /*5600*/  IMAD.X R115, R5, 0x1, R119, P1 ;  /* 0x0000000105737824 */ /* 0x000fe200008e0677 */
[----:B------:R-:W-:Y:S01]  /*5610*/  ISETP.GT.AND P1, PT, R0, 0x1, P3 ;  /* 0x000000010000780c */ /* 0x000fe20001f24270 */
[----:B------:R-:W-:-:S03]  /*5620*/  IMAD.WIDE.U32 R114, R97, R20, R114 ;  /* 0x0000001461727225 */ /* 0x000fc600078e0072 */
[----:B--2---:R-:W-:Y:S01]  /*5630*/  LEA R88, P5, R114, R10, 0x1 ;  /* 0x0000000a72587211 */ /* 0x004fe200078a08ff */
[----:B---3--:R-:W-:-:S04]  /*5640*/  IMAD.U32 R107, R110, 0x10000, RZ ;  /* 0x000100006e6b7824 */ /* 0x008fc800078e00ff */
[----:B------:R-:W-:-:S04]  /*5650*/  FMUL R107, R107, R98 ;  /* 0x000000626b6b7220 */ /* 0x000fc80000400000 */
[----:B------:R-:W-:Y:S01]  /*5660*/  FFMA R107, R90, R96, R107 ;  /* 0x000000605a6b7223 */ /* 0x000fe2000000006b */
[----:B------:R-:W-:-:S04]  /*5670*/  IMAD.IADD R90, R21, 0x1, R115 ;  /* 0x00000001155a7824 */ /* 0x000fc800078e0273 */
[----:B0-----:R-:W-:Y:S01]  /*5680*/  F2FP.BF16.F32.PACK_AB R112, RZ, R107 ;  /* 0x0000006bff70723e */ /* 0x001fe200000010ff */
[----:B------:R-:W-:Y:S01]  /*5690*/  IMAD.X R107, R113, 0x1, R9, P2 ;  /* 0x00000001716b7824 */ /* 0x000fe200010e0609 */
[----:B------:R-:W-:-:S04]  /*56a0*/  LEA.HI.X R89, R114, R11, R90, 0x1, P5 ;  /* 0x0000000b72597211 */ /* 0x000fc800028f0c5a */
[----:B------:R0:W-:Y:S01]  /*56b0*/  @P0 STG.E.U16 desc[UR36][R106.64], R112 ;  /* 0x000000706a000986 */ /* 0x0001e2000c101524 */
[----:B------:R-:W-:Y:S05]  /*56c0*/  @!P1 BRA `(.L_x_37) ;  /* 0x0000000000049947 */ /* 0x000fea0003800000 */
[----:B------:R2:W5:Y:S02]  /*56d0*/  LDG.E.LTC128B.U16 R110, desc[UR36][R88.64+0x2] ;  /* 0x00000224586e7981 */ /* 0x000564000c1e1520 */
.L_x_37:
[----:B------:R-:W-:Y:S05]  /*56e0*/  BSYNC B1 ;  /* 0x0000000000017941 */ /* 0x000fea0003800000 */
.L_x_36:
[----:B-----5:R-:W-:Y:S01]  /*56f0*/  IMAD.U32 R115, R110, 0x10000, RZ ;  /* 0x000100006e737824 */ /* 0x020fe200078e00ff */
[----:B------:R-:W-:Y:S01]  /*5700*/  ISETP.GT.AND P0, PT, R0, 0x8, P4 ;  /* 0x000000080000780c */ /* 0x000fe20002704270 */
[----:B------:R-:W-:Y:S02]  /*5710*/  BSSY B1, `(.L_x_38) ;  /* 0x000000a000017945 */ /* 0x000fe40003800000 */
[----:B------:R-:W-:-:S04]  /*5720*/  FMUL R90, R115, R98 ;  /* 0x00000062735a7220 */ /* 0x000fc80000400000 */
[----:B------:R-:W-:Y:S01]  /*5730*/  FFMA R90, R91, R96, R90 ;  /* 0x000000605b5a7223 */ /* 0x000fe2000000005a */
[----:B------:R-:W-:-:S04]  /*5740*/  IMAD.MOV.U32 R91, RZ, RZ, R107 ;  /* 0x000000ffff5b7224 */ /* 0x000fc800078e006b */
[----:B------:R-:W-:-:S04]  /*5750*/  F2FP.BF16.F32.PACK_AB R90, RZ, R90 ;  /* 0x0000005aff5a723e */ /* 0x000fc800000010ff */
[----:B0-----:R-:W-:Y:S01]  /*5760*/  PRMT R112, R90, 0x7610, R112 ;  /* 0x000076105a707816 */ /* 0x001fe20000000070 */
[----:B------:R-:W-:-:S05]  /*5770*/  IMAD.MOV.U32 R90, RZ, RZ, R106 ;  /* 0x000000ffff5a7224 */ /* 0x000fca00078e006a */
[----:B------:R0:W-:Y:S01]  /*5780*/  @P1 STG.E.U16 desc[UR36][R90.64+0x2], R112 ;  /* 0x000002705a001986 */ /* 0x0001e2000c101524 */
[----:B------:R-:W-:Y:S05]  /*5790*/  @!P0 BRA `(.L_x_39) ;  /* 0x0000000000048947 */ /* 0x000fea0003800000 */
[----:B------:R3:W5:Y:S02]  /*57a0*/  LDG.E.LTC128B.U16 R110, desc[UR36][R14.64+0x10] ;  /* 0x000010240e6e7981 */ /* 0x000764000c1e1520 */
.L_x_39:
[----:B------:R-:W-:Y:S05]  /*57b0*/  BSYNC B1 ;  /* 0x0000000000017941 */ /* 0x000fea0003800000 */
.L_x_38:
[----:B-----5:R-:W-:Y:S01]  /*57c0*/  IMAD.U32 R115, R110, 0x10000, RZ ;  /* 0x000100006e737824 */ /* 0x020fe200078e00ff */
[----:B------:R-:W-:Y:S01]  /*57d0*/  ISETP.GT.AND P1, PT, R0, 0x9, P4 ;  /* 0x000000090000780c */ /* 0x000fe20002724270 */
[----:B------:R-:W-:Y:S02]  /*57e0*/  BSSY B1, `(.L_x_40) ;  /* 0x0000007000017945 */ /* 0x000fe40003800000 */
[----:B------:R-:W-:-:S04]  /*57f0*/  FMUL R115, R115, R98 ;  /* 0x0000006273737220 */ /* 0x000fc80000400000 */
[----:B------:R-:W-:-:S05]  /*5800*/  FFMA R115, R92, R96, R115 ;  /* 0x000000605c737223 */ /* 0x000fca0000000073 */
[----:B------:R-:W-:-:S05]  /*5810*/  F2FP.BF16.F32.PACK_AB R115, RZ, R115 ;  /* 0x00000073ff73723e */ /* 0x000fca00000010ff */
[----:B------:R4:W-:Y:S01]  /*5820*/  @P0 STG.E.U16 desc[UR36][R8.64+0x10], R115 ;  /* 0x0000107308000986 */ /* 0x0009e2000c101524 */
[----:B------:R-:W-:Y:S05]  /*5830*/  @!P1 BRA `(.L_x_41) ;  /* 0x0000000000049947 */ /* 0x000fea0003800000 */
[----:B------:R0:W5:Y:S02]  /*5840*/  LDG.E.LTC128B.U16 R110, desc[UR36][R14.64+0x12] ;  /* 0x000012240e6e7981 */ /* 0x000164000c1e1520 */
.L_x_41:
[----:B------:R-:W-:Y:S05]  /*5850*/  BSYNC B1 ;  /* 0x0000000000017941 */ /* 0x000fea0003800000 */
.L_x_40:
[----:B----45:R-:W-:Y:S01]  /*5860*/  IMAD.U32 R115, R110, 0x10000, RZ ;  /* 0x000100006e737824 */ /* 0x030fe200078e00ff */
        /* <DEDUP_REMOVED lines=8> */
.L_x_43:
[----:B------:R-:W-:Y:S05]  /*58f0*/  BSYNC B1 ;  /* 0x0000000000017941 */ /* 0x000fea0003800000 */
.L_x_42:
        /* <DEDUP_REMOVED lines=9> */
.L_x_45:
[----:B------:R-:W-:Y:S05]  /*5990*/  BSYNC B1 ;  /* 0x0000000000017941 */ /* 0x000fea0003800000 */
.L_x_44:
[----:B----4-:R-:W-:Y:S01]  /*59a0*/  IMAD.MOV.U32 R92, RZ, RZ, R116 ;  /* 0x000000ffff5c7224 */ /* 0x010fe200078e0074 */
[----:B------:R-:W-:Y:S01]  /*59b0*/  ISETP.GT.AND P2, PT, R12, 0x80, PT ;  /* 0x000000800c00780c */ /* 0x000fe20003f44270 */
[----:B0-----:R-:W-:Y:S01]  /*59c0*/  IMAD.MOV.U32 R93, RZ, RZ, R119 ;  /* 0x000000ffff5d7224 */ /* 0x001fe200078e0077 */
[C---:B-----5:R-:W-:Y:S01]  /*59d0*/  PRMT R127, R110.reuse, 0x7610, R127 ;  /* 0x000076106e7f7816 */ /* 0x060fe2000000007f */
[----:B------:R-:W-:Y:S01]  /*59e0*/  IMAD.U32 R115, R110, 0x10000, RZ ;  /* 0x000100006e737824 */ /* 0x000fe200078e00ff */
[----:B------:R-:W-:Y:S01]  /*59f0*/  ISETP.GT.AND P0, PT, R0, RZ, P2 ;  /* 0x000000ff0000720c */ /* 0x000fe20001704270 */
[----:B------:R-:W-:-:S04]  /*5a00*/  IMAD.WIDE.U32 R122, R100, 0x78, R92 ;  /* 0x00000078647a7825 */ /* 0x000fc800078e005c */
[----:B------:R-:W-:Y:S01]  /*5a10*/  FMUL R92, R115, R98 ;  /* 0x00000062735c7220 */ /* 0x000fe20000400000 */
[----:B------:R-:W-:Y:S01]  /*5a20*/  IMAD R101, R101, 0x78, RZ ;  /* 0x0000007865657824 */ /* 0x000fe200078e02ff */
[----:B------:R-:W-:Y:S02]  /*5a30*/  IADD3 R93, P5, R102, R122, RZ ;  /* 0x0000007a665d7210 */ /* 0x000fe40007fbe0ff */
[----:B------:R-:W-:Y:S01]  /*5a40*/  FFMA R95, R95, R96, R92 ;  /* 0x000000605f5f7223 */ /* 0x000fe2000000005c */
[----:B------:R-:W-:-:S04]  /*5a50*/  IMAD.IADD R129, R123, 0x1, R101 ;  /* 0x000000017b817824 */ /* 0x000fc800078e0265 */
[----:B------:R-:W-:Y:S01]  /*5a60*/  F2FP.BF16.F32.PACK_AB R95, RZ, R95 ;  /* 0x0000005fff5f723e */ /* 0x000fe200000010ff */
[----:B------:R-:W-:Y:S01]  /*5a70*/  IMAD.X R94, R129, 0x1, R105, P5 ;  /* 0x00000001815e7824 */ /* 0x000fe200028e0669 */
[----:B------:R-:W-:-:S03]  /*5a80*/  LEA R92, P5, R93, R10, 0x1 ;  /* 0x0000000a5d5c7211 */ /* 0x000fc600078a08ff */
[----:B------:R0:W-:Y:S01]  /*5a90*/  @P1 STG.E.U16 desc[UR36][R90.64+0x12], R95 ;  /* 0x0000125f5a001986 */ /* 0x0001e2000c101524 */
[----:B------:R-:W-:-:S05]  /*5aa0*/  LEA.HI.X R93, R93, R11, R94, 0x1, P5 ;  /* 0x0000000b5d5d7211 */ /* 0x000fca00028f0c5e */
[----:B------:R4:W2:Y:S01]  /*5ab0*/  @P0 LDG.E.LTC128B.U16 R127, desc[UR36][R92.64] ;  /* 0x000000245c7f0981 */ /* 0x0008a2000c1e1520 */
[----:B------:R-:W-:Y:S01]  /*5ac0*/  IMAD.WIDE.U32 R118, R100, 0x78, R108 ;  /* 0x0000007864767825 */ /* 0x000fe200078e006c */
[----:B------:R-:W-:Y:S03]  /*5ad0*/  BSSY B1, `(.L_x_46) ;  /* 0x0000018000017945 */ /* 0x000fe60003800000 */
[----:B------:R-:W-:Y:S02]  /*5ae0*/  IMAD.MOV.U32 R124, RZ, RZ, R106 ;  /* 0x000000ffff7c7224 */ /* 0x000fe400078e006a */
[----:B------:R-:W-:Y:S02]  /*5af0*/  IMAD.MOV.U32 R125, RZ, RZ, R107 ;  /* 0x000000ffff7d7224 */ /* 0x000fe400078e006b */
[----:B------:R-:W-:Y:S02]  /*5b00*/  IMAD.IADD R117, R101, 0x1, R119 ;  /* 0x0000000165757824 */ /* 0x000fe400078e0277 */
[----:B------:R-:W-:-:S02]  /*5b10*/  IMAD.MOV.U32 R116, RZ, RZ, R118 ;  /* 0x000000ffff747224 */ /* 0x000fc400078e0076 */
[----:B------:R-:W-:Y:S02]  /*5b20*/  IMAD R121, R7, 0xf0, RZ ;  /* 0x000000f007797824 */ /* 0x000fe400078e02ff */
[----:B------:R-:W-:-:S04]  /*5b30*/  IMAD.WIDE.U32 R124, R6, 0xf0, R124 ;  /* 0x000000f0067c7825 */ /* 0x000fc800078e007c */
[----:B0-----:R-:W-:-:S04]  /*5b40*/  IMAD.WIDE.U32 R94, R13, R100, R116 ;  /* 0x000000640d5e7225 */ /* 0x001fc800078e0074 */
[----:B------:R-:W-:Y:S01]  /*5b50*/  IMAD.IADD R107, R125, 0x1, R121 ;  /* 0x000000017d6b7824 */ /* 0x000fe200078e0279 */
[----:B------:R-:W-:Y:S01]  /*5b60*/  IADD3 R94, P1, R4, R94, RZ ;  /* 0x0000005e045e7210 */ /* 0x000fe20007f3e0ff */
[----:B------:R-:W-:-:S03]  /*5b70*/  @P0 IMAD.MOV.U32 R106, RZ, RZ, R124 ;  /* 0x000000ffff6a0224 */ /* 0x000fc600078e007c */
[----:B------:R-:W-:Y:S02]  /*5b80*/  IADD3.X R95, R5, R99, R95, P1, !PT ;  /* 0x00000063055f7210 */ /* 0x000fe40000ffe45f */
[----:B------:R-:W-:Y:S01]  /*5b90*/  ISETP.GT.AND P1, PT, R0, 0x1, P2 ;  /* 0x000000010000780c */ /* 0x000fe20001724270 */
[----:B------:R-:W-:-:S03]  /*5ba0*/  IMAD.WIDE.U32 R94, R97, R20, R94 ;  /* 0x00000014615e7225 */ /* 0x000fc600078e005e */
[----:B----4-:R-:W-:Y:S01]  /*5bb0*/  LEA R92, P5, R94, R10, 0x1 ;  /* 0x0000000a5e5c7211 */ /* 0x010fe200078a08ff */
[----:B--2---:R-:W-:-:S04]  /*5bc0*/  IMAD.U32 R115, R127, 0x10000, RZ ;  /* 0x000100007f737824 */ /* 0x004fc800078e00ff */
[----:B------:R-:W-:-:S04]  /*5bd0*/  FMUL R115, R115, R98 ;  /* 0x0000006273737220 */ /* 0x000fc80000400000 */
[----:B------:R-:W-:Y:S01]  /*5be0*/  FFMA R115, R80, R96, R115 ;  /* 0x0000006050737223 */ /* 0x000fe20000000073 */
[----:B------:R-:W-:-:S04]  /*5bf0*/  IMAD.IADD R80, R21, 0x1, R95 ;  /* 0x0000000115507824 */ /* 0x000fc800078e025f */
[----:B------:R-:W-:Y:S02]  /*5c00*/  F2FP.BF16.F32.PACK_AB R115, RZ, R115 ;  /* 0x00000073ff73723e */ /* 0x000fe400000010ff */
[----:B------:R-:W-:-:S03]  /*5c10*/  LEA.HI.X R93, R94, R11, R80, 0x1, P5 ;  /* 0x0000000b5e5d7211 */ /* 0x000fc600028f0c50 */
[----:B------:R0:W-:Y:S01]  /*5c20*/  @P0 STG.E.U16 desc[UR36][R106.64], R115 ;  /* 0x000000736a000986 */ /* 0x0001e2000c101524 */
[----:B------:R-:W-:Y:S05]  /*5c30*/  @!P1 BRA `(.L_x_47) ;  /* 0x0000000000049947 */ /* 0x000fea0003800000 */
[----:B------:R2:W5:Y:S02]  /*5c40*/  LDG.E.LTC128B.U16 R127, desc[UR36][R92.64+0x2] ;  /* 0x000002245c7f7981 */ /* 0x000564000c1e1520 */
.L_x_47:
[----:B------:R-:W-:Y:S05]  /*5c50*/  BSYNC B1 ;  /* 0x0000000000017941 */ /* 0x000fea0003800000 */
.L_x_46:
[----:B-----5:R-:W-:Y:S01]  /*5c60*/  IMAD.U32 R95, R127, 0x10000, RZ ;  /* 0x000100007f5f7824 */ /* 0x020fe200078e00ff */
[----:B------:R-:W-:Y:S01]  /*5c70*/  IADD3 R122, P0, R108, R122, RZ ;  /* 0x0000007a6c7a7210 */ /* 0x000fe20007f1e0ff */
[C---:B------:R-:W-:Y:S01]  /*5c80*/  IMAD.SHL.U32 R131, R6.reuse, 0x200, RZ ;  /* 0x0000020006837824 */ /* 0x040fe200078e00ff */
[----:B------:R-:W-:Y:S01]  /*5c90*/  SHF.L.U64.HI R133, R6, 0x9, R7 ;  /* 0x0000000906857819 */ /* 0x000fe20000010207 */
[----:B------:R-:W-:Y:S01]  /*5ca0*/  FMUL R80, R95, R98 ;  /* 0x000000625f507220 */ /* 0x000fe20000400000 */
[----:B------:R-:W-:Y:S01]  /*5cb0*/  ISETP.GT.AND P6, PT, R12, 0x88, PT ;  /* 0x000000880c00780c */ /* 0x000fe20003fc4270 */
[----:B------:R-:W-:Y:S01]  /*5cc0*/  IMAD.X R123, R129, 0x1, R109, P0 ;  /* 0x00000001817b7824 */ /* 0x000fe200000e066d */
[----:B------:R-:W-:Y:S01]  /*5cd0*/  IADD3 R114, P0, P5, R111, R8, R131 ;  /* 0x000000086f727210 */ /* 0x000fe20007d1e083 */
[----:B------:R-:W-:Y:S01]  /*5ce0*/  FFMA R94, R81, R96, R80 ;  /* 0x00000060515e7223 */ /* 0x000fe20000000050 */
[----:B------:R-:W-:Y:S01]  /*5cf0*/  IMAD.WIDE.U32 R80, R6, 0xf0, R90 ;  /* 0x000000f006507825 */ /* 0x000fe200078e005a */
[----:B------:R-:W-:Y:S01]  /*5d00*/  BSSY B1, `(.L_x_48) ;  /* 0x0000016000017945 */ /* 0x000fe20003800000 */
[----:B0-----:R-:W-:-:S02]  /*5d10*/  IADD3.X R115, R113, R9, R133, P0, P5 ;  /* 0x0000000971737210 */ /* 0x001fc400007ea485 */
[----:B------:R-:W-:Y:S01]  /*5d20*/  F2FP.BF16.F32.PACK_AB R94, RZ, R94 ;  /* 0x0000005eff5e723e */ /* 0x000fe200000010ff */
[----:B------:R-:W-:Y:S01]  /*5d30*/  IMAD.IADD R95, R121, 0x1, R81 ;  /* 0x00000001795f7824 */ /* 0x000fe200078e0251 */
[----:B------:R-:W-:Y:S01]  /*5d40*/  IADD3 R119, P0, R122, R102, RZ ;  /* 0x000000667a777210 */ /* 0x000fe20007f1e0ff */
[----:B------:R-:W-:Y:S01]  /*5d50*/  IMAD.WIDE.U32 R120, R100, 0x78, R122 ;  /* 0x0000007864787825 */ /* 0x000fe200078e007a */
[----:B------:R-:W-:-:S03]  /*5d60*/  PRMT R125, R94, 0x7610, R125 ;  /* 0x000076105e7d7816 */ /* 0x000fc6000000007d */
[----:B------:R-:W-:Y:S02]  /*5d70*/  @P1 IMAD.MOV.U32 R94, RZ, RZ, R80 ;  /* 0x000000ffff5e1224 */ /* 0x000fe400078e0050 */
[----:B------:R-:W-:Y:S02]  /*5d80*/  IMAD.IADD R135, R101, 0x1, R121 ;  /* 0x0000000165877824 */ /* 0x000fe400078e0279 */
[----:B------:R-:W-:Y:S01]  /*5d90*/  IMAD.X R128, R123, 0x1, R105, P0 ;  /* 0x000000017b807824 */ /* 0x000fe200000e0669 */
[----:B------:R0:W-:Y:S01]  /*5da0*/  @P1 STG.E.U16 desc[UR36][R94.64+0x2], R125 ;  /* 0x0000027d5e001986 */ /* 0x0001e2000c101524 */
[----:B------:R-:W-:Y:S02]  /*5db0*/  IADD3 R110, P1, P5, R102, R120, R108 ;  /* 0x00000078666e7210 */ /* 0x000fe40007d3e06c */
[----:B------:R-:W-:Y:S02]  /*5dc0*/  IADD3 R118, P0, R108, R118, RZ ;  /* 0x000000766c767210 */ /* 0x000fe40007f1e0ff */
[----:B------:R-:W-:-:S02]  /*5dd0*/  IADD3.X R112, R105, R135, R109, P1, P5 ;  /* 0x0000008769707210 */ /* 0x000fc40000fea46d */
[----:B------:R-:W-:-:S04]  /*5de0*/  LEA R122, P1, R119, R10, 0x1 ;  /* 0x0000000a777a7211 */ /* 0x000fc800078208ff */
[----:B------:R-:W-:Y:S02]  /*5df0*/  LEA.HI.X R123, R119, R11, R128, 0x1, P1 ;  /* 0x0000000b777b7211 */ /* 0x000fe400008f0c80 */
[----:B------:R-:W-:Y:S02]  /*5e00*/  ISETP.GT.AND P1, PT, R0, RZ, P6 ;  /* 0x000000ff0000720c */ /* 0x000fe40003724270 */
[----:B------:R-:W-:Y:S01]  /*5e10*/  P2R R119, PR, RZ, 0x40 ;  /* 0x00000040ff777803 */ /* 0x000fe20000000000 */
[----:B------:R-:W-:Y:S01]  /*5e20*/  IMAD.X R119, R117, 0x1, R109, P0 ;  /* 0x0000000175777824 */ /* 0x000fe200000e066d */
[----:B------:R-:W-:-:S09]  /*5e30*/  IADD3 R124, P0, R111, R124, RZ ;  /* 0x0000007c6f7c7210 */ /* 0x000fd20007f1e0ff */
[----:B0-----:R-:W-:Y:S05]  /*5e40*/  @!P1 BRA `(.L_x_49) ;  /* 0x0000000000049947 */ /* 0x001fea0003800000 */
[----:B------:R0:W5:Y:S02]  /*5e50*/  LDG.E.LTC128B.U16 R127, desc[UR36][R122.64] ;  /* 0x000000247a7f7981 */ /* 0x000164000c1e1520 */
.L_x_49:
[----:B------:R-:W-:Y:S05]  /*5e60*/  BSYNC B1 ;  /* 0x0000000000017941 */ /* 0x000fea0003800000 */
.L_x_48:
[----:B-----5:R-:W-:Y:S01]  /*5e70*/  IMAD.U32 R129, R127, 0x10000, RZ ;  /* 0x000100007f817824 */ /* 0x020fe200078e00ff */
[----:B------:R-:W-:Y:S01]  /*5e80*/  BSSY B1, `(.L_x_50) ;  /* 0x0000010000017945 */ /* 0x000fe20003800000 */
[----:B0-----:R-:W-:-:S04]  /*5e90*/  IMAD.WIDE.U32 R122, R13, R100, R118 ;  /* 0x000000640d7a7225 */ /* 0x001fc800078e0076 */
[----:B------:R-:W-:Y:S01]  /*5ea0*/  FMUL R129, R129, R98 ;  /* 0x0000006281817220 */ /* 0x000fe20000400000 */
[----:B------:R-:W-:Y:S01]  /*5eb0*/  IMAD.X R125, R107, 0x1, R113, P0 ;  /* 0x000000016b7d7824 */ /* 0x000fe200000e0671 */
[----:B------:R-:W-:Y:S02]  /*5ec0*/  IADD3 R122, P0, R4, R122, RZ ;  /* 0x0000007a047a7210 */ /* 0x000fe40007f1e0ff */
[----:B------:R-:W-:Y:S02]  /*5ed0*/  FFMA R129, R82, R96, R129 ;  /* 0x0000006052817223 */ /* 0x000fe40000000081 */
[----:B------:R-:W-:-:S03]  /*5ee0*/  IADD3.X R123, R5, R99, R123, P0, !PT ;  /* 0x00000063057b7210 */ /* 0x000fc600007fe47b */
[----:B------:R-:W-:Y:S01]  /*5ef0*/  F2FP.BF16.F32.PACK_AB R129, RZ, R129 ;  /* 0x00000081ff81723e */ /* 0x000fe200000010ff */
[----:B------:R-:W-:-:S04]  /*5f00*/  IMAD.WIDE.U32 R122, R97, R20, R122 ;  /* 0x00000014617a7225 */ /* 0x000fc800078e007a */
[----:B------:R0:W-:Y:S01]  /*5f10*/  @P1 STG.E.U16 desc[UR36][R124.64], R129 ;  /* 0x000000817c001986 */ /* 0x0001e2000c101524 */
[----:B------:R-:W-:Y:S01]  /*5f20*/  ISETP.GT.AND P1, PT, R0, 0x1, P6 ;  /* 0x000000010000780c */ /* 0x000fe20003724270 */
[----:B------:R-:W-:Y:S01]  /*5f30*/  IMAD.IADD R82, R21, 0x1, R123 ;  /* 0x0000000115527824 */ /* 0x000fe200078e027b */
[----:B------:R-:W-:-:S04]  /*5f40*/  LEA R106, P0, R122, R10, 0x1 ;  /* 0x0000000a7a6a7211 */ /* 0x000fc800078008ff */
[----:B------:R-:W-:-:S07]  /*5f50*/  LEA.HI.X R107, R122, R11, R82, 0x1, P0 ;  /* 0x0000000b7a6b7211 */ /* 0x000fce00000f0c52 */
[----:B0-----:R-:W-:Y:S05]  /*5f60*/  @!P1 BRA `(.L_x_51) ;  /* 0x0000000000049947 */ /* 0x001fea0003800000 */
[----:B------:R0:W5:Y:S02]  /*5f70*/  LDG.E.LTC128B.U16 R127, desc[UR36][R106.64+0x2] ;  /* 0x000002246a7f7981 */ /* 0x000164000c1e1520 */
.L_x_51:
[----:B------:R-:W-:Y:S05]  /*5f80*/  BSYNC B1 ;  /* 0x0000000000017941 */ /* 0x000fea0003800000 */
.L_x_50:
[----:B-----5:R-:W-:Y:S01]  /*5f90*/  IMAD.U32 R123, R127, 0x10000, RZ ;  /* 0x000100007f7b7824 */ /* 0x020fe200078e00ff */
[----:B------:R-:W-:Y:S03]  /*5fa0*/  BSSY B1, `(.L_x_52) ;  /* 0x000000a000017945 */ /* 0x000fe60003800000 */
[----:B------:R-:W-:-:S04]  /*5fb0*/  FMUL R82, R123, R98 ;  /* 0x000000627b527220 */ /* 0x000fc80000400000 */
[----:B------:R-:W-:Y:S01]  /*5fc0*/  FFMA R83, R83, R96, R82 ;  /* 0x0000006053537223 */ /* 0x000fe20000000052 */
[----:B------:R-:W-:-:S04]  /*5fd0*/  IADD3 R82, P0, R111, R80, RZ ;  /* 0x000000506f527210 */ /* 0x000fc80007f1e0ff */
[----:B------:R-:W-:Y:S01]  /*5fe0*/  F2FP.BF16.F32.PACK_AB R122, RZ, R83 ;  /* 0x00000053ff7a723e */ /* 0x000fe200000010ff */
[----:B------:R-:W-:Y:S01]  /*5ff0*/  IMAD.X R83, R95, 0x1, R113, P0 ;  /* 0x000000015f537824 */ /* 0x000fe200000e0671 */
[----:B------:R-:W-:-:S04]  /*6000*/  ISETP.GT.AND P0, PT, R0, 0x8, P2 ;  /* 0x000000080000780c */ /* 0x000fc80001704270 */
[----:B------:R4:W-:Y:S09]  /*6010*/  @P1 STG.E.U16 desc[UR36][R82.64+0x2], R122 ;  /* 0x0000027a52001986 */ /* 0x0009f2000c101524 */
[----:B------:R-:W-:Y:S05]  /*6020*/  @!P0 BRA `(.L_x_53) ;  /* 0x0000000000048947 */ /* 0x000fea0003800000 */
[----:B------:R0:W5:Y:S02]  /*6030*/  LDG.E.LTC128B.U16 R127, desc[UR36][R92.64+0x10] ;  /* 0x000010245c7f7981 */ /* 0x000164000c1e1520 */
.L_x_53:
[----:B------:R-:W-:Y:S05]  /*6040*/  BSYNC B1 ;  /* 0x0000000000017941 */ /* 0x000fea0003800000 */
.L_x_52:
[----:B-----5:R-:W-:Y:S01]  /*6050*/  IMAD.U32 R123, R127, 0x10000, RZ ;  /* 0x000100007f7b7824 */ /* 0x020fe200078e00ff */
[----:B------:R-:W-:Y:S01]  /*6060*/  ISETP.GT.AND P1, PT, R0, 0x9, P2 ;  /* 0x000000090000780c */ /* 0x000fe20001724270 */
[----:B----4-:R-:W-:Y:S01]  /*6070*/  @P0 IMAD.MOV.U32 R122, RZ, RZ, R80 ;  /* 0x000000ffff7a0224 */ /* 0x010fe200078e0050 */
[----:B------:R-:W-:Y:S01]  /*6080*/  BSSY B1, `(.L_x_54) ;  /* 0x0000009000017945 */ /* 0x000fe20003800000 */
[----:B------:R-:W-:-:S04]  /*6090*/  FMUL R123, R123, R98 ;  /* 0x000000627b7b7220 */ /* 0x000fc80000400000 */
[----:B------:R-:W-:-:S05]  /*60a0*/  FFMA R123, R84, R96, R123 ;  /* 0x00000060547b7223 */ /* 0x000fca000000007b */
[----:B------:R-:W-:-:S04]  /*60b0*/  F2FP.BF16.F32.PACK_AB R123, RZ, R123 ;  /* 0x0000007bff7b723e */ /* 0x000fc800000010ff */
[----:B------:R-:W-:Y:S01]  /*60c0*/  PRMT R84, R123, 0x7610, R84 ;  /* 0x000076107b547816 */ /* 0x000fe20000000054 */
[----:B------:R-:W-:-:S05]  /*60d0*/  @P0 IMAD.MOV.U32 R123, RZ, RZ, R95 ;  /* 0x000000ffff7b0224 */ /* 0x000fca00078e005f */
[----:B------:R4:W-:Y:S01]  /*60e0*/  @P0 STG.E.U16 desc[UR36][R122.64+0x10], R84 ;  /* 0x000010547a000986 */ /* 0x0009e2000c101524 */
[----:B------:R-:W-:Y:S05]  /*60f0*/  @!P1 BRA `(.L_x_55) ;  /* 0x0000000000049947 */ /* 0x000fea0003800000 */
[----:B------:R0:W5:Y:S02]  /*6100*/  LDG.E.LTC128B.U16 R127, desc[UR36][R92.64+0x12] ;  /* 0x000012245c7f7981 */ /* 0x000164000c1e1520 */
.L_x_55:
[----:B------:R-:W-:Y:S05]  /*6110*/  BSYNC B1 ;  /* 0x0000000000017941 */ /* 0x000fea0003800000 */
.L_x_54:
[----:B----45:R-:W-:Y:S01]  /*6120*/  IMAD.U32 R123, R127, 0x10000, RZ ;  /* 0x000100007f7b7824 */ /* 0x030fe200078e00ff */
[----:B------:R-:W-:Y:S01]  /*6130*/  ISETP.GT.AND P0, PT, R0, 0x8, P6 ;  /* 0x000000080000780c */ /* 0x000fe20003704270 */
[----:B------:R-:W-:Y:S02]  /*6140*/  BSSY B1, `(.L_x_56) ;  /* 0x000000a000017945 */ /* 0x000fe40003800000 */
[----:B------:R-:W-:-:S04]  /*6150*/  FMUL R84, R123, R98 ;  /* 0x000000627b547220 */ /* 0x000fc80000400000 */
[----:B------:R-:W-:Y:S01]  /*6160*/  FFMA R84, R85, R96, R84 ;  /* 0x0000006055547223 */ /* 0x000fe20000000054 */
[----:B------:R-:W-:-:S04]  /*6170*/  @P1 IMAD.MOV.U32 R85, RZ, RZ, R95 ;  /* 0x000000ffff551224 */ /* 0x000fc800078e005f */
[----:B------:R-:W-:-:S04]  /*6180*/  F2FP.BF16.F32.PACK_AB R84, RZ, R84 ;  /* 0x00000054ff54723e */ /* 0x000fc800000010ff */
[----:B------:R-:W-:Y:S01]  /*6190*/  PRMT R122, R84, 0x7610, R122 ;  /* 0x00007610547a7816 */ /* 0x000fe2000000007a */
[----:B------:R-:W-:-:S05]  /*61a0*/  @P1 IMAD.MOV.U32 R84, RZ, RZ, R80 ;  /* 0x000000ffff541224 */ /* 0x000fca00078e0050 */
[----:B------:R4:W-:Y:S01]  /*61b0*/  @P1 STG.E.U16 desc[UR36][R84.64+0x12], R122 ;  /* 0x0000127a54001986 */ /* 0x0009e2000c101524 */
[----:B------:R-:W-:Y:S05]  /*61c0*/  @!P0 BRA `(.L_x_57) ;  /* 0x0000000000048947 */ /* 0x000fea0003800000 */
[----:B------:R0:W5:Y:S02]  /*61d0*/  LDG.E.LTC128B.U16 R127, desc[UR36][R106.64+0x10] ;  /* 0x000010246a7f7981 */ /* 0x000164000c1e1520 */
.L_x_57:
[----:B------:R-:W-:Y:S05]  /*61e0*/  BSYNC B1 ;  /* 0x0000000000017941 */ /* 0x000fea0003800000 */
.L_x_56:
[----:B----45:R-:W-:Y:S01]  /*61f0*/  IMAD.U32 R85, R127, 0x10000, RZ ;  /* 0x000100007f557824 */ /* 0x030fe200078e00ff */
[----:B------:R-:W-:Y:S01]  /*6200*/  BSSY B1, `(.L_x_58) ;  /* 0x000000f000017945 */ /* 0x000fe20003800000 */
[----:B------:R-:W-:-:S04]  /*6210*/  IMAD.WIDE.U32 R116, R100, 0x78, R116 ;  /* 0x0000007864747825 */ /* 0x000fc800078e0074 */
[----:B------:R-:W-:Y:S01]  /*6220*/  FMUL R85, R85, R98 ;  /* 0x0000006255557220 */ /* 0x000fe20000400000 */
[----:B------:R-:W-:-:S03]  /*6230*/  IADD3 R84, P1, R108, R116, RZ ;  /* 0x000000746c547210 */ /* 0x000fc60007f3e0ff */
[----:B------:R-:W-:Y:S01]  /*6240*/  FFMA R86, R86, R96, R85 ;  /* 0x0000006056567223 */ /* 0x000fe20000000055 */
[----:B------:R-:W-:-:S04]  /*6250*/  IADD3.X R85, R109, R101, R117, P1, !PT ;  /* 0x000000656d557210 */ /* 0x000fc80000ffe475 */
[----:B------:R-:W-:Y:S01]  /*6260*/  F2FP.BF16.F32.PACK_AB R86, RZ, R86 ;  /* 0x00000056ff56723e */ /* 0x000fe200000010ff */
[----:B------:R-:W-:-:S04]  /*6270*/  IMAD.WIDE.U32 R84, R13, R100, R84 ;  /* 0x000000640d547225 */ /* 0x000fc800078e0054 */
[----:B------:R4:W-:Y:S01]  /*6280*/  @P0 STG.E.U16 desc[UR36][R82.64+0x10], R86 ;  /* 0x0000105652000986 */ /* 0x0009e2000c101524 */
[----:B------:R-:W-:Y:S02]  /*6290*/  ISETP.GT.AND P0, PT, R0, 0x9, P6 ;  /* 0x000000090000780c */ /* 0x000fe40003704270 */
[----:B------:R-:W-:-:S04]  /*62a0*/  IADD3 R116, P1, R4, R84, RZ ;  /* 0x0000005404747210 */ /* 0x000fc80007f3e0ff */
[----:B------:R-:W-:-:S03]  /*62b0*/  IADD3.X R117, R5, R99, R85, P1, !PT ;  /* 0x0000006305757210 */ /* 0x000fc60000ffe455 */
[----:B------:R-:W-:-:S04]  /*62c0*/  IMAD.WIDE.U32 R116, R97, R20, R116 ;  /* 0x0000001461747225 */ /* 0x000fc800078e0074 */
[----:B----4-:R-:W-:Y:S05]  /*62d0*/  @!P0 BRA `(.L_x_59) ;  /* 0x0000000000048947 */ /* 0x010fea0003800000 */
[----:B------:R4:W5:Y:S02]  /*62e0*/  LDG.E.LTC128B.U16 R127, desc[UR36][R106.64+0x12] ;  /* 0x000012246a7f7981 */ /* 0x000964000c1e1520 */
.L_x_59:
[----:B------:R-:W-:Y:S05]  /*62f0*/  BSYNC B1 ;  /* 0x0000000000017941 */ /* 0x000fea0003800000 */
.L_x_58:
[----:B-----5:R-:W-:Y:S01]  /*6300*/  IMAD.U32 R85, R127, 0x10000, RZ ;  /* 0x000100007f557824 */ /* 0x020fe200078e00ff */
[----:B------:R-:W-:Y:S01]  /*6310*/  LEA R84, P1, R116, R10, 0x1 ;  /* 0x0000000a74547211 */ /* 0x000fe200078208ff */
[----:B------:R-:W-:Y:S01]  /*6320*/  IMAD.IADD R103, R21, 0x1, R117 ;  /* 0x0000000115677824 */ /* 0x000fe200078e0275 */
[C---:B------:R-:W-:Y:S01]  /*6330*/  SHF.L.U64.HI R121, R6.reuse, 0x8, R7 ;  /* 0x0000000806797819 */ /* 0x040fe20000010207 */
[----:B------:R-:W-:Y:S01]  /*6340*/  FMUL R86, R85, R98 ;  /* 0x0000006255567220 */ /* 0x000fe20000400000 */
[----:B------:R-:W-:Y:S02]  /*6350*/  IMAD.SHL.U32 R117, R6, 0x100, RZ ;  /* 0x0000010006757824 */ /* 0x000fe400078e00ff */
[----:B------:R-:W-:Y:S01]  /*6360*/  LEA.HI.X R85, R116, R11, R103, 0x1, P1 ;  /* 0x0000000b74557211 */ /* 0x000fe200008f0c67 */
[----:B------:R-:W-:Y:S01]  /*6370*/  FFMA R86, R87, R96, R86 ;  /* 0x0000006057567223 */ /* 0x000fe20000000056 */
[----:B------:R-:W-:Y:S01]  /*6380*/  IADD3 R103, P1, R102, R120, RZ ;  /* 0x0000007866677210 */ /* 0x000fe20007f3e0ff */
[----:B------:R-:W-:-:S03]  /*6390*/  IMAD.WIDE.U32 R118, R100, 0x78, R118 ;  /* 0x0000007864767825 */ /* 0x000fc600078e0076 */
[----:B------:R-:W-:Y:S01]  /*63a0*/  F2FP.BF16.F32.PACK_AB R87, RZ, R86 ;  /* 0x00000056ff57723e */ /* 0x000fe200000010ff */
[--C-:B------:R-:W-:Y:S01]  /*63b0*/  IMAD.X R104, R135, 0x1, R105.reuse, P1 ;  /* 0x0000000187687824 */ /* 0x100fe200008e0669 */
[----:B------:R-:W-:Y:S02]  /*63c0*/  LEA R102, P1, R103, R10, 0x1 ;  /* 0x0000000a67667211 */ /* 0x000fe400078208ff */
[----:B------:R-:W-:Y:S02]  /*63d0*/  PRMT R105, R87, 0x7610, R105 ;  /* 0x0000761057697816 */ /* 0x000fe40000000069 */
[----:B------:R-:W-:Y:S02]  /*63e0*/  LEA.HI.X R103, R103, R11, R104, 0x1, P1 ;  /* 0x0000000b67677211 */ /* 0x000fe400008f0c68 */
[----:B------:R-:W-:Y:S01]  /*63f0*/  IADD3 R86, P1, R131, R8, RZ ;  /* 0x0000000883567210 */ /* 0x000fe20007f3e0ff */
[----:B------:R0:W-:Y:S04]  /*6400*/  @P0 STG.E.U16 desc[UR36][R82.64+0x12], R105 ;  /* 0x0000126952000986 */ /* 0x0001e8000c101524 */
[----:B------:R-:W-:Y:S01]  /*6410*/  IMAD.X R87, R133, 0x1, R9, P1 ;  /* 0x0000000185577824 */ /* 0x000fe200008e0609 */
[----:B------:R-:W-:-:S04]  /*6420*/  IADD3 R6, P0, P1, R111, R80, R117 ;  /* 0x000000506f067210 */ /* 0x000fc8000791e075 */
[----:B------:R-:W-:Y:S02]  /*6430*/  IADD3.X R7, R113, R95, R121, P0, P1 ;  /* 0x0000005f71077210 */ /* 0x000fe400007e2479 */
[----:B------:R-:W-:Y:S02]  /*6440*/  IADD3 R104, P0, R108, R118, RZ ;  /* 0x000000766c687210 */ /* 0x000fe40007f1e0ff */
[----:B------:R-:W-:Y:S02]  /*6450*/  ISETP.GT.AND P1, PT, R12, 0x100, PT ;  /* 0x000001000c00780c */ /* 0x000fe40003f24270 */
[----:B0-----:R-:W-:Y:S02]  /*6460*/  IADD3.X R105, R109, R101, R119, P0, !PT ;  /* 0x000000656d697210 */ /* 0x001fe400007fe477 */
[----:B------:R-:W-:-:S13]  /*6470*/  ISETP.GT.AND P0, PT, R0, RZ, P1 ;  /* 0x000000ff0000720c */ /* 0x000fda0000f04270 */
[----:B------:R-:W2:Y:S01]  /*6480*/  @P0 LDG.E.LTC128B.U16 R127, desc[UR36][R102.64] ;  /* 0x00000024667f0981 */ /* 0x000ea2000c1e1520 */
[----:B------:R-:W-:Y:S01]  /*6490*/  BSSY B1, `(.L_x_60) ;  /* 0x000000d000017945 */ /* 0x000fe20003800000 */
[----:B--2---:R-:W-:-:S04]  /*64a0*/  IMAD.U32 R101, R127, 0x10000, RZ ;  /* 0x000100007f657824 */ /* 0x004fc800078e00ff */
[----:B------:R-:W-:-:S04]  /*64b0*/  FMUL R101, R101, R98 ;  /* 0x0000006265657220 */ /* 0x000fc80000400000 */
[----:B------:R-:W-:-:S05]  /*64c0*/  FFMA R101, R72, R96, R101 ;  /* 0x0000006048657223 */ /* 0x000fca0000000065 */
[----:B------:R-:W-:-:S04]  /*64d0*/  F2FP.BF16.F32.PACK_AB R101, RZ, R101 ;  /* 0x00000065ff65723e */ /* 0x000fc800000010ff */
[----:B------:R-:W-:Y:S01]  /*64e0*/  PRMT R72, R101, 0x7610, R72 ;  /* 0x0000761065487816 */ /* 0x000fe20000000048 */
[----:B------:R-:W-:-:S04]  /*64f0*/  IMAD.WIDE.U32 R100, R13, R100, R104 ;  /* 0x000000640d647225 */ /* 0x000fc800078e0068 */
[----:B------:R0:W-:Y:S01]  /*6500*/  @P0 STG.E.U16 desc[UR36][R86.64], R72 ;  /* 0x0000004856000986 */ /* 0x0001e2000c101524 */
[----:B------:R-:W-:-:S04]  /*6510*/  IADD3 R4, P0, R4, R100, RZ ;  /* 0x0000006404047210 */ /* 0x000fc80007f1e0ff */
[----:B------:R-:W-:Y:S02]  /*6520*/  IADD3.X R5, R5, R99, R101, P0, !PT ;  /* 0x0000006305057210 */ /* 0x000fe400007fe465 */
[----:B------:R-:W-:-:S13]  /*6530*/  ISETP.GT.AND P0, PT, R0, 0x1, P1 ;  /* 0x000000010000780c */ /* 0x000fda0000f04270 */
[----:B0-----:R-:W-:Y:S05]  /*6540*/  @!P0 BRA `(.L_x_61) ;  /* 0x0000000000048947 */ /* 0x001fea0003800000 */
[----:B------:R0:W5:Y:S02]  /*6550*/  LDG.E.LTC128B.U16 R127, desc[UR36][R84.64+0x2] ;  /* 0x00000224547f7981 */ /* 0x000164000c1e1520 */
.L_x_61:
[----:B------:R-:W-:Y:S05]  /*6560*/  BSYNC B1 ;  /* 0x0000000000017941 */ /* 0x000fea0003800000 */
.L_x_60:
[----:B-----5:R-:W-:Y:S01]  /*6570*/  IMAD.U32 R13, R127, 0x10000, RZ ;  /* 0x000100007f0d7824 */ /* 0x020fe200078e00ff */
[----:B------:R-:W-:Y:S03]  /*6580*/  BSSY B1, `(.L_x_62) ;  /* 0x0000012000017945 */ /* 0x000fe60003800000 */
[----:B------:R-:W-:-:S04]  /*6590*/  FMUL R72, R13, R98 ;  /* 0x000000620d487220 */ /* 0x000fc80000400000 */
[----:B------:R-:W-:-:S05]  /*65a0*/  FFMA R72, R73, R96, R72 ;  /* 0x0000006049487223 */ /* 0x000fca0000000048 */
[----:B------:R-:W-:-:S04]  /*65b0*/  F2FP.BF16.F32.PACK_AB R72, RZ, R72 ;  /* 0x00000048ff48723e */ /* 0x000fc800000010ff */
[----:B------:R-:W-:Y:S01]  /*65c0*/  PRMT R13, R72, 0x7610, R13 ;  /* 0x00007610480d7816 */ /* 0x000fe2000000000d */
[----:B------:R-:W-:-:S04]  /*65d0*/  IMAD.WIDE.U32 R72, R97, R20, R4 ;  /* 0x0000001461487225 */ /* 0x000fc800078e0004 */
[----:B------:R2:W-:Y:S01]  /*65e0*/  @P0 STG.E.U16 desc[UR36][R86.64+0x2], R13 ;  /* 0x0000020d56000986 */ /* 0x0005e2000c101524 */
[----:B------:R-:W-:Y:S01]  /*65f0*/  LEA R4, P0, R110, R10, 0x1 ;  /* 0x0000000a6e047211 */ /* 0x000fe200078008ff */
[----:B------:R-:W-:-:S03]  /*6600*/  IMAD.IADD R21, R21, 0x1, R73 ;  /* 0x0000000115157824 */ /* 0x000fc600078e0249 */
[----:B------:R-:W-:Y:S02]  /*6610*/  LEA.HI.X R5, R110, R11, R112, 0x1, P0 ;  /* 0x0000000b6e057211 */ /* 0x000fe400000f0c70 */
[----:B------:R-:W-:-:S04]  /*6620*/  LEA R10, P0, R72, R10, 0x1 ;  /* 0x0000000a480a7211 */ /* 0x000fc800078008ff */
[----:B------:R-:W-:Y:S02]  /*6630*/  LEA.HI.X R11, R72, R11, R21, 0x1, P0 ;  /* 0x0000000b480b7211 */ /* 0x000fe400000f0c15 */
[----:B------:R-:W-:-:S05]  /*6640*/  IADD3 R20, P0, R86, R111, RZ ;  /* 0x0000006f56147210 */ /* 0x000fca0007f1e0ff */
[----:B------:R-:W-:Y:S01]  /*6650*/  IMAD.X R21, R87, 0x1, R113, P0 ;  /* 0x0000000157157824 */ /* 0x000fe200000e0671 */
[----:B------:R-:W-:-:S04]  /*6660*/  ISETP.GT.AND P0, PT, R12, 0x108, PT ;  /* 0x000001080c00780c */ /* 0x000fc80003f04270 */
[----:B------:R-:W-:-:S13]  /*6670*/  ISETP.GT.AND P5, PT, R0, RZ, P0 ;  /* 0x000000ff0000720c */ /* 0x000fda00007a4270 */
[----:B--2---:R-:W-:Y:S05]  /*6680*/  @!P5 BRA `(.L_x_63) ;  /* 0x000000000004d947 */ /* 0x004fea0003800000 */
[----:B------:R2:W5:Y:S02]  /*6690*/  LDG.E.LTC128B.U16 R127, desc[UR36][R4.64] ;  /* 0x00000024047f7981 */ /* 0x000564000c1e1520 */
.L_x_63:
[----:B------:R-:W-:Y:S05]  /*66a0*/  BSYNC B1 ;  /* 0x0000000000017941 */ /* 0x000fea0003800000 */
.L_x_62:
[----:B--2--5:R-:W-:Y:S01]  /*66b0*/  IMAD.U32 R5, R127, 0x10000, RZ ;  /* 0x000100007f057824 */ /* 0x024fe200078e00ff */
[----:B------:R-:W-:Y:S03]  /*66c0*/  BSSY B1, `(.L_x_64) ;  /* 0x0000008000017945 */ /* 0x000fe60003800000 */
[----:B------:R-:W-:-:S04]  /*66d0*/  FMUL R5, R5, R98 ;  /* 0x0000006205057220 */ /* 0x000fc80000400000 */
[----:B------:R-:W-:-:S05]  /*66e0*/  FFMA R5, R74, R96, R5 ;  /* 0x000000604a057223 */ /* 0x000fca0000000005 */
[----:B------:R-:W-:-:S05]  /*66f0*/  F2FP.BF16.F32.PACK_AB R5, RZ, R5 ;  /* 0x00000005ff05723e */ /* 0x000fca00000010ff */
[----:B------:R2:W-:Y:S01]  /*6700*/  @P5 STG.E.U16 desc[UR36][R20.64], R5 ;  /* 0x0000000514005986 */ /* 0x0005e2000c101524 */
[----:B------:R-:W-:-:S13]  /*6710*/  ISETP.GT.AND P5, PT, R0, 0x1, P0 ;  /* 0x000000010000780c */ /* 0x000fda00007a4270 */
[----:B--2---:R-:W-:Y:S05]  /*6720*/  @!P5 BRA `(.L_x_65) ;  /* 0x000000000004d947 */ /* 0x004fea0003800000 */
[----:B------:R2:W5:Y:S02]  /*6730*/  LDG.E.LTC128B.U16 R127, desc[UR36][R10.64+0x2] ;  /* 0x000002240a7f7981 */ /* 0x000564000c1e1520 */
.L_x_65:
[----:B------:R-:W-:Y:S05]  /*6740*/  BSYNC B1 ;  /* 0x0000000000017941 */ /* 0x000fea0003800000 */
.L_x_64:
[----:B-----5:R-:W-:Y:S01]  /*6750*/  IMAD.U32 R5, R127, 0x10000, RZ ;  /* 0x000100007f057824 */ /* 0x020fe200078e00ff */
[----:B------:R-:W-:Y:S03]  /*6760*/  BSSY B1, `(.L_x_66) ;  /* 0x0000008000017945 */ /* 0x000fe60003800000 */
[----:B------:R-:W-:-:S04]  /*6770*/  FMUL R4, R5, R98 ;  /* 0x0000006205047220 */ /* 0x000fc80000400000 */
[----:B------:R-:W-:-:S05]  /*6780*/  FFMA R4, R75, R96, R4 ;  /* 0x000000604b047223 */ /* 0x000fca0000000004 */
[----:B------:R-:W-:-:S05]  /*6790*/  F2FP.BF16.F32.PACK_AB R4, RZ, R4 ;  /* 0x00000004ff04723e */ /* 0x000fca00000010ff */
[----:B------:R0:W-:Y:S01]  /*67a0*/  @P5 STG.E.U16 desc[UR36][R20.64+0x2], R4 ;  /* 0x0000020414005986 */ /* 0x0001e2000c101524 */
[----:B------:R-:W-:-:S13]  /*67b0*/  ISETP.GT.AND P5, PT, R0, 0x8, P1 ;  /* 0x000000080000780c */ /* 0x000fda0000fa4270 */
[----:B0-----:R-:W-:Y:S05]  /*67c0*/  @!P5 BRA `(.L_x_67) ;  /* 0x000000000004d947 */ /* 0x001fea0003800000 */
[----:B------:R0:W5:Y:S02]  /*67d0*/  LDG.E.LTC128B.U16 R127, desc[UR36][R84.64+0x10] ;  /* 0x00001024547f7981 */ /* 0x000164000c1e1520 */
.L_x_67:
[----:B------:R-:W-:Y:S05]  /*67e0*/  BSYNC B1 ;  /* 0x0000000000017941 */ /* 0x000fea0003800000 */
.L_x_66:
[----:B-----5:R-:W-:Y:S01]  /*67f0*/  IMAD.U32 R5, R127, 0x10000, RZ ;  /* 0x000100007f057824 */ /* 0x020fe200078e00ff */
[----:B------:R-:W-:Y:S01]  /*6800*/  BSSY B1, `(.L_x_68) ;  /* 0x000000b000017945 */ /* 0x000fe20003800000 */
[----:B------:R-:W-:Y:S02]  /*6810*/  @P5 IMAD.MOV.U32 R4, RZ, RZ, R86 ;  /* 0x000000ffff045224 */ /* 0x000fe400078e0056 */
[----:B------:R-:W-:-:S04]  /*6820*/  FMUL R5, R5, R98 ;  /* 0x0000006205057220 */ /* 0x000fc80000400000 */
[----:B------:R-:W-:-:S05]  /*6830*/  FFMA R5, R76, R96, R5 ;  /* 0x000000604c057223 */ /* 0x000fca0000000005 */
[----:B------:R-:W-:-:S04]  /*6840*/  F2FP.BF16.F32.PACK_AB R5, RZ, R5 ;  /* 0x00000005ff05723e */ /* 0x000fc800000010ff */
[----:B------:R-:W-:Y:S01]  /*6850*/  PRMT R12, R5, 0x7610, R12 ;  /* 0x00007610050c7816 */ /* 0x000fe2000000000c */
[----:B------:R-:W-:-:S05]  /*6860*/  @P5 IMAD.MOV.U32 R5, RZ, RZ, R87 ;  /* 0x000000ffff055224 */ /* 0x000fca00078e0057 */
[----:B------:R0:W-:Y:S01]  /*6870*/  @P5 STG.E.U16 desc[UR36][R4.64+0x10], R12 ;  /* 0x0000100c04005986 */ /* 0x0001e2000c101524 */
[----:B------:R-:W-:-:S13]  /*6880*/  ISETP.GT.AND P5, PT, R0, 0x9, P1 ;  /* 0x000000090000780c */ /* 0x000fda0000fa4270 */
[----:B0-----:R-:W-:Y:S05]  /*6890*/  @!P5 BRA `(.L_x_69) ;  /* 0x000000000004d947 */ /* 0x001fea0003800000 */
[----:B------:R0:W5:Y:S02]  /*68a0*/  LDG.E.LTC128B.U16 R127, desc[UR36][R84.64+0x12] ;  /* 0x00001224547f7981 */ /* 0x000164000c1e1520 */
.L_x_69:
[----:B------:R-:W-:Y:S05]  /*68b0*/  BSYNC B1 ;  /* 0x0000000000017941 */ /* 0x000fea0003800000 */
.L_x_68:
[----:B-----5:R-:W-:Y:S01]  /*68c0*/  IMAD.U32 R5, R127, 0x10000, RZ ;  /* 0x000100007f057824 */ /* 0x020fe200078e00ff */
[----:B------:R-:W-:Y:S03]  /*68d0*/  BSSY B1, `(.L_x_70) ;  /* 0x000000d000017945 */ /* 0x000fe60003800000 */
[----:B------:R-:W-:Y:S01]  /*68e0*/  FMUL R4, R5, R98 ;  /* 0x0000006205047220 */ /* 0x000fe20000400000 */
[----:B------:R-:W-:-:S03]  /*68f0*/  @P5 IMAD.MOV.U32 R5, RZ, RZ, R87 ;  /* 0x000000ffff055224 */ /* 0x000fc600078e0057 */
[----:B------:R-:W-:-:S05]  /*6900*/  FFMA R4, R77, R96, R4 ;  /* 0x000000604d047223 */ /* 0x000fca0000000004 */
[----:B------:R-:W-:-:S04]  /*6910*/  F2FP.BF16.F32.PACK_AB R4, RZ, R4 ;  /* 0x00000004ff04723e */ /* 0x000fc800000010ff */
[----:B------:R-:W-:Y:S01]  /*6920*/  PRMT R12, R4, 0x7610, R12 ;  /* 0x00007610040c7816 */ /* 0x000fe2000000000c */
[----:B------:R-:W-:-:S05]  /*6930*/  @P5 IMAD.MOV.U32 R4, RZ, RZ, R86 ;  /* 0x000000ffff045224 */ /* 0x000fca00078e0056 */
[----:B------:R0:W-:Y:S01]  /*6940*/  @P5 STG.E.U16 desc[UR36][R4.64+0x12], R12 ;  /* 0x0000120c04005986 */ /* 0x0001e2000c101524 */
[----:B------:R-:W-:-:S05]  /*6950*/  IADD3 R20, P5, R86, R111, RZ ;  /* 0x0000006f56147210 */ /* 0x000fca0007fbe0ff */
[----:B------:R-:W-:Y:S01]  /*6960*/  IMAD.X R21, R87, 0x1, R113, P5 ;  /* 0x0000000157157824 */ /* 0x000fe200028e0671 */
[----:B------:R-:W-:-:S13]  /*6970*/  ISETP.GT.AND P5, PT, R0, 0x8, P0 ;  /* 0x000000080000780c */ /* 0x000fda00007a4270 */
[----:B0-----:R-:W-:Y:S05]  /*6980*/  @!P5 BRA `(.L_x_71) ;  /* 0x000000000004d947 */ /* 0x001fea0003800000 */
[----:B------:R0:W5:Y:S02]  /*6990*/  LDG.E.LTC128B.U16 R127, desc[UR36][R10.64+0x10] ;  /* 0x000010240a7f7981 */ /* 0x000164000c1e1520 */
.L_x_71:
[----:B------:R-:W-:Y:S05]  /*69a0*/  BSYNC B1 ;  /* 0x0000000000017941 */ /* 0x000fea0003800000 */
.L_x_70:
[----:B-----5:R-:W-:Y:S01]  /*69b0*/  IMAD.U32 R5, R127, 0x10000, RZ ;  /* 0x000100007f057824 */ /* 0x020fe200078e00ff */
[----:B------:R-:W-:Y:S03]  /*69c0*/  BSSY B1, `(.L_x_72) ;  /* 0x000000c000017945 */ /* 0x000fe60003800000 */
[----:B------:R-:W-:-:S04]  /*69d0*/  FMUL R5, R5, R98 ;  /* 0x0000006205057220 */ /* 0x000fc80000400000 */
[----:B------:R-:W-:-:S05]  /*69e0*/  FFMA R5, R78, R96, R5 ;  /* 0x000000604e057223 */ /* 0x000fca0000000005 */
[----:B------:R-:W-:-:S05]  /*69f0*/  F2FP.BF16.F32.PACK_AB R5, RZ, R5 ;  /* 0x00000005ff05723e */ /* 0x000fca00000010ff */
[----:B------:R1:W-:Y:S01]  /*6a00*/  @P5 STG.E.U16 desc[UR36][R20.64+0x10], R5 ;  /* 0x0000100514005986 */ /* 0x0003e2000c101524 */
[----:B------:R-:W-:-:S05]  /*6a10*/  IADD3 R4, P5, R117, R80, RZ ;  /* 0x0000005075047210 */ /* 0x000fca0007fbe0ff */
[----:B-1----:R-:W-:Y:S01]  /*6a20*/  IMAD.X R5, R95, 0x1, R121, P5 ;  /* 0x000000015f057824 */ /* 0x002fe200028e0679 */
[----:B------:R-:W-:-:S05]  /*6a30*/  IADD3 R12, P5, R111, R4, RZ ;  /* 0x000000046f0c7210 */ /* 0x000fca0007fbe0ff */
[----:B------:R-:W-:Y:S01]  /*6a40*/  IMAD.X R13, R113, 0x1, R5, P5 ;  /* 0x00000001710d7824 */ /* 0x000fe200028e0605 */
[----:B------:R-:W-:-:S13]  /*6a50*/  ISETP.GT.AND P5, PT, R0, 0x9, P0 ;  /* 0x000000090000780c */ /* 0x000fda00007a4270 */
[----:B------:R-:W-:Y:S05]  /*6a60*/  @!P5 BRA `(.L_x_73) ;  /* 0x000000000004d947 */ /* 0x000fea0003800000 */
[----:B------:R1:W5:Y:S02]  /*6a70*/  LDG.E.LTC128B.U16 R127, desc[UR36][R10.64+0x12] ;  /* 0x000012240a7f7981 */ /* 0x000364000c1e1520 */
.L_x_73:
[----:B------:R-:W-:Y:S05]  /*6a80*/  BSYNC B1 ;  /* 0x0000000000017941 */ /* 0x000fea0003800000 */
.L_x_72:
        /* <DEDUP_REMOVED lines=9> */
.L_x_75:
[----:B------:R-:W-:Y:S05]  /*6b20*/  BSYNC B1 ;  /* 0x0000000000017941 */ /* 0x000fea0003800000 */
.L_x_74:
        /* <DEDUP_REMOVED lines=9> */
.L_x_77:
[----:B------:R-:W-:Y:S05]  /*6bc0*/  BSYNC B1 ;  /* 0x0000000000017941 */ /* 0x000fea0003800000 */
.L_x_76:
        /* <DEDUP_REMOVED lines=9> */
.L_x_79:
[----:B------:R-:W-:Y:S05]  /*6c60*/  BSYNC B1 ;  /* 0x0000000000017941 */ /* 0x000fea0003800000 */
.L_x_78:
        /* <DEDUP_REMOVED lines=9> */
.L_x_81:
[----:B------:R-:W-:Y:S05]  /*6d00*/  BSYNC B1 ;  /* 0x0000000000017941 */ /* 0x000fea0003800000 */
.L_x_80:
        /* <DEDUP_REMOVED lines=9> */
.L_x_83:
[----:B------:R-:W-:Y:S05]  /*6da0*/  BSYNC B1 ;  /* 0x0000000000017941 */ /* 0x000fea0003800000 */
.L_x_82:
        /* <DEDUP_REMOVED lines=9> */
.L_x_85:
[----:B------:R-:W-:Y:S05]  /*6e40*/  BSYNC B1 ;  /* 0x0000000000017941 */ /* 0x000fea0003800000 */
.L_x_84:
        /* <DEDUP_REMOVED lines=9> */
.L_x_87:
[----:B------:R-:W-:Y:S05]  /*6ee0*/  BSYNC B1 ;  /* 0x0000000000017941 */ /* 0x000fea0003800000 */
.L_x_86:
        /* <DEDUP_REMOVED lines=9> */
.L_x_89:
[----:B------:R-:W-:Y:S05]  /*6f80*/  BSYNC B1 ;  /* 0x0000000000017941 */ /* 0x000fea0003800000 */
.L_x_88:
        /* <DEDUP_REMOVED lines=9> */
.L_x_91:
[----:B------:R-:W-:Y:S05]  /*7020*/  BSYNC B1 ;  /* 0x0000000000017941 */ /* 0x000fea0003800000 */
.L_x_90:
        /* <DEDUP_REMOVED lines=12> */
.L_x_93:
[----:B------:R-:W-:Y:S05]  /*70f0*/  BSYNC B1 ;  /* 0x0000000000017941 */ /* 0x000fea0003800000 */
.L_x_92:
        /* <DEDUP_REMOVED lines=12> */
.L_x_95:
[----:B------:R-:W-:Y:S05]  /*71c0*/  BSYNC B1 ;  /* 0x0000000000017941 */ /* 0x000fea0003800000 */
.L_x_94:
        /* <DEDUP_REMOVED lines=12> */
.L_x_97:
[----:B------:R-:W-:Y:S05]  /*7290*/  BSYNC B1 ;  /* 0x0000000000017941 */ /* 0x000fea0003800000 */
.L_x_96:
        /* <DEDUP_REMOVED lines=12> */
.L_x_99:
[----:B------:R-:W-:Y:S05]  /*7360*/  BSYNC B1 ;  /* 0x0000000000017941 */ /* 0x000fea0003800000 */
.L_x_98:
        /* <DEDUP_REMOVED lines=12> */
.L_x_101:
[----:B------:R-:W-:Y:S05]  /*7430*/  BSYNC B1 ;  /* 0x0000000000017941 */ /* 0x000fea0003800000 */
.L_x_100:
        /* <DEDUP_REMOVED lines=12> */
.L_x_103:
[----:B------:R-:W-:Y:S05]  /*7500*/  BSYNC B1 ;  /* 0x0000000000017941 */ /* 0x000fea0003800000 */
.L_x_102:
        /* <DEDUP_REMOVED lines=12> */
.L_x_105:
[----:B------:R-:W-:Y:S05]  /*75d0*/  BSYNC B1 ;  /* 0x0000000000017941 */ /* 0x000fea0003800000 */
.L_x_104:
[----:B-----5:R-:W-:-:S04]  /*75e0*/  IMAD.U32 R21, R127, 0x10000, RZ ;  /* 0x000100007f157824 */ /* 0x020fc800078e00ff */
        /* <DEDUP_REMOVED lines=8> */
[----:B------:R-:W2:Y:S01]  /*7670*/  @P5 LDG.E.LTC128B.U16 R127, desc[UR36][R84.64+0x20] ;  /* 0x00002024547f5981 */ /* 0x000ea2000c1e1520 */
[----:B------:R-:W-:Y:S01]  /*7680*/  BSSY B1, `(.L_x_106) ;  /* 0x0000009000017945 */ /* 0x000fe20003800000 */
[----:B--2---:R-:W-:-:S04]  /*7690*/  IMAD.U32 R57, R127, 0x10000, RZ ;  /* 0x000100007f397824 */ /* 0x004fc800078e00ff */
[----:B------:R-:W-:-:S04]  /*76a0*/  FMUL R57, R57, R98 ;  /* 0x0000006239397220 */ /* 0x000fc80000400000 */
[----:B------:R-:W-:-:S05]  /*76b0*/  FFMA R57, R48, R96, R57 ;  /* 0x0000006030397223 */ /* 0x000fca0000000039 */
[----:B------:R-:W-:-:S05]  /*76c0*/  F2FP.BF16.F32.PACK_AB R57, RZ, R57 ;  /* 0x00000039ff39723e */ /* 0x000fca00000010ff */
[----:B------:R0:W-:Y:S01]  /*76d0*/  @P5 STG.E.U16 desc[UR36][R4.64+0x20], R57 ;  /* 0x0000203904005986 */ /* 0x0001e2000c101524 */
[----:B------:R-:W-:-:S13]  /*76e0*/  ISETP.GT.AND P5, PT, R0, 0x11, P1 ;  /* 0x000000110000780c */ /* 0x000fda0000fa4270 */
[----:B0-----:R-:W-:Y:S05]  /*76f0*/  @!P5 BRA `(.L_x_107) ;  /* 0x000000000004d947 */ /* 0x001fea0003800000 */
[----:B------:R0:W5:Y:S02]  /*7700*/  LDG.E.LTC128B.U16 R127, desc[UR36][R84.64+0x22] ;  /* 0x00002224547f7981 */ /* 0x000164000c1e1520 */
.L_x_107:
[----:B------:R-:W-:Y:S05]  /*7710*/  BSYNC B1 ;  /* 0x0000000000017941 */ /* 0x000fea0003800000 */
.L_x_106:
[----:B-----5:R-:W-:Y:S01]  /*7720*/  IMAD.U32 R21, R127, 0x10000, RZ ;  /* 0x000100007f157824 */ /* 0x020fe200078e00ff */
        /* <DEDUP_REMOVED lines=8> */
.L_x_109:
[----:B------:R-:W-:Y:S05]  /*77b0*/  BSYNC B1 ;  /* 0x0000000000017941 */ /* 0x000fea0003800000 */
.L_x_108:
        /* <DEDUP_REMOVED lines=9> */
.L_x_111:
[----:B------:R-:W-:Y:S05]  /*7850*/  BSYNC B1 ;  /* 0x0000000000017941 */ /* 0x000fea0003800000 */
.L_x_110:
        /* <DEDUP_REMOVED lines=9> */
.L_x_113:
[----:B------:R-:W-:Y:S05]  /*78f0*/  BSYNC B1 ;  /* 0x0000000000017941 */ /* 0x000fea0003800000 */
.L_x_112:
        /* <DEDUP_REMOVED lines=9> */
.L_x_115:
[----:B------:R-:W-:Y:S05]  /*7990*/  BSYNC B1 ;  /* 0x0000000000017941 */ /* 0x000fea0003800000 */
.L_x_114:
        /* <DEDUP_REMOVED lines=9> */
.L_x_117:
[----:B------:R-:W-:Y:S05]  /*7a30*/  BSYNC B1 ;  /* 0x0000000000017941 */ /* 0x000fea0003800000 */
.L_x_116:
        /* <DEDUP_REMOVED lines=9> */
.L_x_119:
[----:B------:R-:W-:Y:S05]  /*7ad0*/  BSYNC B1 ;  /* 0x0000000000017941 */ /* 0x000fea0003800000 */
.L_x_118:
        /* <DEDUP_REMOVED lines=9> */
.L_x_121:
[----:B------:R-:W-:Y:S05]  /*7b70*/  BSYNC B1 ;  /* 0x0000000000017941 */ /* 0x000fea0003800000 */
.L_x_120:
        /* <DEDUP_REMOVED lines=9> */
.L_x_123:
[----:B------:R-:W-:Y:S05]  /*7c10*/  BSYNC B1 ;  /* 0x0000000000017941 */ /* 0x000fea0003800000 */
.L_x_122:
        /* <DEDUP_REMOVED lines=9> */
.L_x_125:
[----:B------:R-:W-:Y:S05]  /*7cb0*/  BSYNC B1 ;  /* 0x0000000000017941 */ /* 0x000fea0003800000 */
.L_x_124:
        /* <DEDUP_REMOVED lines=9> */
.L_x_127:
[----:B------:R-:W-:Y:S05]  /*7d50*/  BSYNC B1 ;  /* 0x0000000000017941 */ /* 0x000fea0003800000 */
.L_x_126:
        /* <DEDUP_REMOVED lines=9> */
.L_x_129:
[----:B------:R-:W-:Y:S05]  /*7df0*/  BSYNC B1 ;  /* 0x0000000000017941 */ /* 0x000fea0003800000 */
.L_x_128:
        /* <DEDUP_REMOVED lines=9> */
.L_x_131:
[----:B------:R-:W-:Y:S05]  /*7e90*/  BSYNC B1 ;  /* 0x0000000000017941 */ /* 0x000fea0003800000 */
.L_x_130:
[----:B0----5:R-:W-:Y:S01]  /*7ea0*/  IMAD.U32 R13, R127, 0x10000, RZ ;  /* 0x000100007f0d7824 */ /* 0x021fe200078e00ff */
        /* <DEDUP_REMOVED lines=8> */
.L_x_133:
[----:B------:R-:W-:Y:S05]  /*7f30*/  BSYNC B1 ;  /* 0x0000000000017941 */ /* 0x000fea0003800000 */
.L_x_132:
        /* <DEDUP_REMOVED lines=9> */
.L_x_135:
[----:B------:R-:W-:Y:S05]  /*7fd0*/  BSYNC B1 ;  /* 0x0000000000017941 */ /* 0x000fea0003800000 */
.L_x_134:
[----:B0----5:R-:W-:Y:S01]  /*7fe0*/  IMAD.U32 R9, R127, 0x10000, RZ ;  /* 0x000100007f097824 */ /* 0x021fe200078e00ff */
        /* <DEDUP_REMOVED lines=8> */
.L_x_137:
[----:B------:R-:W-:Y:S05]  /*8070*/  BSYNC B1 ;  /* 0x0000000000017941 */ /* 0x000fea0003800000 */
.L_x_136:
[----:B-----5:R-:W-:Y:S01]  /*8080*/  IMAD.U32 R9, R127, 0x10000, RZ ;  /* 0x000100007f097824 */ /* 0x020fe200078e00ff */
[----:B------:R-:W-:Y:S01]  /*8090*/  ISETP.GT.AND P3, PT, R0, 0x21, P2 ;  /* 0x000000210000780c */ /* 0x000fe20001764270 */
[----:B0-----:R-:W-:Y:S01]  /*80a0*/  @P4 IMAD.MOV.U32 R8, RZ, RZ, R80 ;  /* 0x000000ffff084224 */ /* 0x001fe200078e0050 */
        /* <DEDUP_REMOVED lines=9> */
.L_x_139:
[----:B------:R-:W-:Y:S05]  /*8140*/  BSYNC B1 ;  /* 0x0000000000017941 */ /* 0x000fea0003800000 */
.L_x_138:
[----:B0----5:R-:W-:Y:S01]  /*8150*/  IMAD.U32 R9, R127, 0x10000, RZ ;  /* 0x000100007f097824 */ /* 0x021fe200078e00ff */
[----:B------:R-:W-:Y:S01]  /*8160*/  ISETP.GT.AND P4, PT, R0, 0x20, P6 ;  /* 0x000000200000780c */ /* 0x000fe20003784270 */
[----:B------:R-:W-:Y:S02]  /*8170*/  BSSY B1, `(.L_x_140) ;  /* 0x000000a000017945 */ /* 0x000fe40003800000 */
[----:B------:R-:W-:Y:S01]  /*8180*/  FMUL R8, R9, R98 ;  /* 0x0000006209087220 */ /* 0x000fe20000400000 */
[----:B------:R-:W-:-:S03]  /*8190*/  @P3 IMAD.MOV.U32 R9, RZ, RZ, R95 ;  /* 0x000000ffff093224 */ /* 0x000fc600078e005f */
[----:B------:R-:W-:-:S05]  /*81a0*/  FFMA R8, R33, R96, R8 ;  /* 0x0000006021087223 */ /* 0x000fca0000000008 */
[----:B------:R-:W-:-:S04]  /*81b0*/  F2FP.BF16.F32.PACK_AB R8, RZ, R8 ;  /* 0x00000008ff08723e */ /* 0x000fc800000010ff */
[----:B------:R-:W-:Y:S01]  /*81c0*/  PRMT R12, R8, 0x7610, R12 ;  /* 0x00007610080c7816 */ /* 0x000fe2000000000c */
[----:B------:R-:W-:-:S05]  /*81d0*/  @P3 IMAD.MOV.U32 R8, RZ, RZ, R80 ;  /* 0x000000ffff083224 */ /* 0x000fca00078e0050 */
[----:B------:R0:W-:Y:S01]  /*81e0*/  @P3 STG.E.U16 desc[UR36][R8.64+0x42], R12 ;  /* 0x0000420c08003986 */ /* 0x0001e2000c101524 */
[----:B------:R-:W-:Y:S05]  /*81f0*/  @!P4 BRA `(.L_x_141) ;  /* 0x000000000004c947 */ /* 0x000fea0003800000 */
[----:B------:R0:W5:Y:S02]  /*8200*/  LDG.E.LTC128B.U16 R127, desc[UR36][R106.64+0x40] ;  /* 0x000040246a7f7981 */ /* 0x000164000c1e1520 */
.L_x_141:
[----:B------:R-:W-:Y:S05]  /*8210*/  BSYNC B1 ;  /* 0x0000000000017941 */ /* 0x000fea0003800000 */
.L_x_140:
[----:B0----5:R-:W-:Y:S01]  /*8220*/  IMAD.U32 R9, R127, 0x10000, RZ ;  /* 0x000100007f097824 */ /* 0x021fe200078e00ff */
[----:B------:R-:W-:Y:S01]  /*8230*/  ISETP.GT.AND P3, PT, R0, 0x21, P6 ;  /* 0x000000210000780c */ /* 0x000fe20003764270 */
[----:B------:R-:W-:Y:S01]  /*8240*/  @P4 IMAD.MOV.U32 R8, RZ, RZ, R82 ;  /* 0x000000ffff084224 */ /* 0x000fe200078e0052 */
        /* <DEDUP_REMOVED lines=9> */
.L_x_143:
[----:B------:R-:W-:Y:S05]  /*82e0*/  BSYNC B1 ;  /* 0x0000000000017941 */ /* 0x000fea0003800000 */
.L_x_142:
        /* <DEDUP_REMOVED lines=12> */
.L_x_145:
[----:B------:R-:W-:Y:S05]  /*83b0*/  BSYNC B1 ;  /* 0x0000000000017941 */ /* 0x000fea0003800000 */
.L_x_144:
        /* <DEDUP_REMOVED lines=12> */
.L_x_147:
[----:B------:R-:W-:Y:S05]  /*8480*/  BSYNC B1 ;  /* 0x0000000000017941 */ /* 0x000fea0003800000 */
.L_x_146:
[----:B0----5:R-:W-:Y:S01]  /*8490*/  IMAD.U32 R9, R127, 0x10000, RZ ;  /* 0x000100007f097824 */ /* 0x021fe200078e00ff */
[----:B------:R-:W-:Y:S01]  /*84a0*/  ISETP.GT.AND P3, PT, R0, 0x28, P6 ;  /* 0x000000280000780c */ /* 0x000fe20003764270 */
[----:B------:R-:W-:Y:S01]  /*84b0*/  @P2 IMAD.MOV.U32 R81, RZ, RZ, R95 ;  /* 0x000000ffff512224 */ /* 0x000fe200078e005f */
[----:B------:R-:W-:Y:S01]  /*84c0*/  BSSY B1, `(.L_x_148) ;  /* 0x0000007000017945 */ /* 0x000fe20003800000 */
[----:B------:R-:W-:-:S04]  /*84d0*/  FMUL R8, R9, R98 ;  /* 0x0000006209087220 */ /* 0x000fc80000400000 */
[----:B------:R-:W-:-:S05]  /*84e0*/  FFMA R8, R37, R96, R8 ;  /* 0x0000006025087223 */ /* 0x000fca0000000008 */
[----:B------:R-:W-:-:S05]  /*84f0*/  F2FP.BF16.F32.PACK_AB R8, RZ, R8 ;  /* 0x00000008ff08723e */ /* 0x000fca00000010ff */
[----:B------:R0:W-:Y:S01]  /*8500*/  @P2 STG.E.U16 desc[UR36][R80.64+0x52], R8 ;  /* 0x0000520850002986 */ /* 0x0001e2000c101524 */
[----:B------:R-:W-:Y:S05]  /*8510*/  @!P3 BRA `(.L_x_149) ;  /* 0x000000000004b947 */ /* 0x000fea0003800000 */
[----:B------:R0:W5:Y:S02]  /*8520*/  LDG.E.LTC128B.U16 R127, desc[UR36][R106.64+0x50] ;  /* 0x000050246a7f7981 */ /* 0x000164000c1e1520 */
.L_x_149:
[----:B------:R-:W-:Y:S05]  /*8530*/  BSYNC B1 ;  /* 0x0000000000017941 */ /* 0x000fea0003800000 */
.L_x_148:
        /* <DEDUP_REMOVED lines=12> */
.L_x_151:
[----:B------:R-:W-:Y:S05]  /*8600*/  BSYNC B1 ;  /* 0x0000000000017941 */ /* 0x000fea0003800000 */
.L_x_150:
        /* <DEDUP_REMOVED lines=9> */
.L_x_153:
[----:B------:R-:W-:Y:S05]  /*86a0*/  BSYNC B1 ;  /* 0x0000000000017941 */ /* 0x000fea0003800000 */
.L_x_152:
        /* <DEDUP_REMOVED lines=9> */
.L_x_155:
[----:B------:R-:W-:Y:S05]  /*8740*/  BSYNC B1 ;  /* 0x0000000000017941 */ /* 0x000fea0003800000 */
.L_x_154:
        /* <DEDUP_REMOVED lines=9> */
.L_x_157:
[----:B------:R-:W-:Y:S05]  /*87e0*/  BSYNC B1 ;  /* 0x0000000000017941 */ /* 0x000fea0003800000 */
.L_x_156:
        /* <DEDUP_REMOVED lines=9> */
.L_x_159:
[----:B------:R-:W-:Y:S05]  /*8880*/  BSYNC B1 ;  /* 0x0000000000017941 */ /* 0x000fea0003800000 */
.L_x_158:
        /* <DEDUP_REMOVED lines=9> */
.L_x_161:
[----:B------:R-:W-:Y:S05]  /*8920*/  BSYNC B1 ;  /* 0x0000000000017941 */ /* 0x000fea0003800000 */
.L_x_160:
        /* <DEDUP_REMOVED lines=9> */
.L_x_163:
[----:B------:R-:W-:Y:S05]  /*89c0*/  BSYNC B1 ;  /* 0x0000000000017941 */ /* 0x000fea0003800000 */
.L_x_162:
        /* <DEDUP_REMOVED lines=9> */
.L_x_165:
[----:B------:R-:W-:Y:S05]  /*8a60*/  BSYNC B1 ;  /* 0x0000000000017941 */ /* 0x000fea0003800000 */
.L_x_164:
        /* <DEDUP_REMOVED lines=12> */
.L_x_167:
[----:B------:R-:W-:Y:S05]  /*8b30*/  BSYNC B1 ;  /* 0x0000000000017941 */ /* 0x000fea0003800000 */
.L_x_166:
[----:B------:R-:W-:Y:S05]  /*8b40*/  @!P0 BRA `(.L_x_168) ;  /* 0x0000001400b08947 */ /* 0x000fea0003800000 */
[----:B-----5:R-:W-:-:S04]  /*8b50*/  IMAD.U32 R127, R127, 0x10000, RZ ;  /* 0x000100007f7f7824 */ /* 0x020fc800078e00ff */
[----:B------:R-:W-:-:S04]  /*8b60*/  FMUL R0, R127, R98 ;  /* 0x000000627f007220 */ /* 0x000fc80000400000 */
[----:B------:R-:W-:-:S05]  /*8b70*/  FFMA R0, R31, R96, R0 ;  /* 0x000000601f007223 */ /* 0x000fca0000000000 */
[----:B------:R-:W-:-:S05]  /*8b80*/  F2FP.BF16.F32.PACK_AB R0, RZ, R0 ;  /* 0x00000000ff00723e */ /* 0x000fca00000010ff */
[----:B------:R0:W-:Y:S01]  /*8b90*/  STG.E.U16 desc[UR36][R6.64+0x52], R0 ;  /* 0x0000520006007986 */ /* 0x0001e2000c101524 */
[----:B------:R-:W-:Y:S05]  /*8ba0*/  BRA `(.L_x_168) ;  /* 0x0000001400987947 */ /* 0x000fea0003800000 */
.L_x_33:
[-C--:B------:R-:W-:Y:S01]  /*8bb0*/  FMUL R89, R89, R96.reuse ;  /* 0x0000006059597220 */ /* 0x080fe20000400000 */
[----:B------:R-:W-:Y:S01]  /*8bc0*/  ISETP.GT.AND P2, PT, R0, 0x1, P4 ;  /* 0x000000010000780c */ /* 0x000fe20002744270 */
[----:B------:R-:W-:Y:S01]  /*8bd0*/  ULDC.64 UR4, c[0x0][0x5c0] ;  /* 0x0001700000047ab9 */ /* 0x000fe20000000a00 */
[----:B------:R-:W-:Y:S01]  /*8be0*/  ISETP.GT.AND P5, PT, R12, 0x8, PT ;  /* 0x000000080c00780c */ /* 0x000fe20003fa4270 */
[-C--:B------:R-:W-:Y:S01]  /*8bf0*/  FMUL R88, R88, R96.reuse ;  /* 0x0000006058587220 */ /* 0x080fe20000400000 */
[----:B------:R-:W-:Y:S01]  /*8c00*/  LEA R4, P1, R108, UR4, 0x1 ;  /* 0x000000046c047c11 */ /* 0x000fe2000f8208ff */
[-C--:B------:R-:W-:Y:S01]  /*8c10*/  FMUL R90, R90, R96.reuse ;  /* 0x000000605a5a7220 */ /* 0x080fe20000400000 */
[----:B------:R-:W-:Y:S01]  /*8c20*/  F2FP.BF16.F32.PACK_AB R89, RZ, R89 ;  /* 0x00000059ff59723e */ /* 0x000fe200000010ff */
[-C--:B------:R-:W-:Y:S01]  /*8c30*/  FMUL R91, R91, R96.reuse ;  /* 0x000000605b5b7220 */ /* 0x080fe20000400000 */
[----:B------:R-:W-:Y:S01]  /*8c40*/  LEA.HI.X R5, R108, UR5, R111, 0x1, P1 ;  /* 0x000000056c057c11 */ /* 0x000fe200088f0c6f */
[-C--:B------:R-:W-:Y:S01]  /*8c50*/  FMUL R92, R92, R96.reuse ;  /* 0x000000605c5c7220 */ /* 0x080fe20000400000 */
[----:B------:R-:W-:Y:S01]  /*8c60*/  PRMT R8, R89, 0x7610, R8 ;  /* 0x0000761059087816 */ /* 0x000fe20000000008 */
[----:B------:R-:W-:Y:S01]  /*8c70*/  IMAD.SHL.U32 R89, R6, 0x10, RZ ;  /* 0x0000001006597824 */ /* 0x000fe200078e00ff */
[----:B------:R-:W-:Y:S01]  /*8c80*/  ISETP.GT.AND P1, PT, R0, RZ, P5 ;  /* 0x000000ff0000720c */ /* 0x000fe20002f24270 */
[----:B------:R-:W-:Y:S01]  /*8c90*/  FMUL R93, R93, R96 ;  /* 0x000000605d5d7220 */ /* 0x000fe20000400000 */
[----:B------:R-:W-:Y:S01]  /*8ca0*/  SHF.L.U64.HI R21, R6, 0x4, R7 ;  /* 0x0000000406157819 */ /* 0x000fe20000010207 */
[----:B------:R0:W-:Y:S01]  /*8cb0*/  @P2 STG.E.U16 desc[UR36][R4.64+0x2], R8 ;  /* 0x0000020804002986 */ /* 0x0001e2000c101524 */
[----:B------:R-:W-:Y:S01]  /*8cc0*/  F2FP.BF16.F32.PACK_AB R88, RZ, R88 ;  /* 0x00000058ff58723e */ /* 0x000fe200000010ff */
[----:B------:R-:W-:Y:S01]  /*8cd0*/  FMUL R95, R95, R96 ;  /* 0x000000605f5f7220 */ /* 0x000fe20000400000 */
[----:B------:R-:W-:Y:S01]  /*8ce0*/  F2FP.BF16.F32.PACK_AB R90, RZ, R90 ;  /* 0x0000005aff5a723e */ /* 0x000fe200000010ff */
[-C--:B------:R-:W-:Y:S01]  /*8cf0*/  FMUL R80, R80, R96.reuse ;  /* 0x0000006050507220 */ /* 0x080fe20000400000 */
[C---:B------:R-:W-:Y:S01]  /*8d00*/  ISETP.GT.AND P2, PT, R0.reuse, 0x1, P5 ;  /* 0x000000010000780c */ /* 0x040fe20002f44270 */
[----:B------:R-:W-:Y:S01]  /*8d10*/  @P0 STG.E.U16 desc[UR36][R4.64], R88 ;  /* 0x0000005804000986 */ /* 0x000fe2000c101524 */
[----:B------:R-:W-:Y:S01]  /*8d20*/  ISETP.GT.AND P0, PT, R0, 0x8, P4 ;  /* 0x000000080000780c */ /* 0x000fe20002704270 */
[----:B------:R-:W-:Y:S01]  /*8d30*/  FMUL R94, R94, R96 ;  /* 0x000000605e5e7220 */ /* 0x000fe20000400000 */
[----:B------:R-:W-:Y:S01]  /*8d40*/  F2FP.BF16.F32.PACK_AB R91, RZ, R91 ;  /* 0x0000005bff5b723e */ /* 0x000fe200000010ff */
[----:B------:R-:W-:Y:S01]  /*8d50*/  IMAD R15, R7, 0xf0, RZ ;  /* 0x000000f0070f7824 */ /* 0x000fe200078e02ff */
[----:B------:R-:W-:Y:S01]  /*8d60*/  F2FP.BF16.F32.PACK_AB R92, RZ, R92 ;  /* 0x0000005cff5c723e */ /* 0x000fe200000010ff */
[----:B------:R-:W-:Y:S01]  /*8d70*/  FMUL R13, R81, R96 ;  /* 0x00000060510d7220 */ /* 0x000fe20000400000 */
[----:B0-----:R-:W-:Y:S01]  /*8d80*/  IADD3 R8, P3, R89, R4, RZ ;  /* 0x0000000459087210 */ /* 0x001fe20007f7e0ff */
[-C--:B------:R-:W-:Y:S01]  /*8d90*/  FMUL R20, R83, R96.reuse ;  /* 0x0000006053147220 */ /* 0x080fe20000400000 */
[----:B------:R-:W-:Y:S01]  /*8da0*/  F2FP.BF16.F32.PACK_AB R93, RZ, R93 ;  /* 0x0000005dff5d723e */ /* 0x000fe200000010ff */
[-C--:B------:R-:W-:Y:S01]  /*8db0*/  FMUL R84, R84, R96.reuse ;  /* 0x0000006054547220 */ /* 0x080fe20000400000 */
[----:B------:R-:W-:Y:S01]  /*8dc0*/  F2FP.BF16.F32.PACK_AB R95, RZ, R95 ;  /* 0x0000005fff5f723e */ /* 0x000fe200000010ff */
[----:B------:R-:W-:Y:S01]  /*8dd0*/  IMAD.X R9, R21, 0x1, R5, P3 ;  /* 0x0000000115097824 */ /* 0x000fe200018e0605 */
[----:B------:R-:W-:Y:S01]  /*8de0*/  ISETP.GT.AND P3, PT, R0, 0x9, P5 ;  /* 0x000000090000780c */ /* 0x000fe20002f64270 */
[-C--:B------:R-:W-:Y:S01]  /*8df0*/  FMUL R85, R85, R96.reuse ;  /* 0x0000006055557220 */ /* 0x080fe20000400000 */
[----:B------:R-:W-:Y:S01]  /*8e00*/  PRMT R10, R93, 0x7610, R10 ;  /* 0x000076105d0a7816 */ /* 0x000fe2000000000a */
[-C--:B------:R-:W-:Y:S01]  /*8e10*/  FMUL R86, R86, R96.reuse ;  /* 0x0000006056567220 */ /* 0x080fe20000400000 */
[----:B------:R-:W-:Y:S01]  /*8e20*/  @P1 STG.E.U16 desc[UR36][R8.64], R90 ;  /* 0x0000005a08001986 */ /* 0x000fe2000c101524 */
[C---:B------:R-:W-:Y:S01]  /*8e30*/  ISETP.GT.AND P1, PT, R0.reuse, 0x9, P4 ;  /* 0x000000090000780c */ /* 0x040fe20002724270 */
[----:B------:R-:W-:Y:S01]  /*8e40*/  FMUL R87, R87, R96 ;  /* 0x0000006057577220 */ /* 0x000fe20000400000 */
[----:B------:R-:W-:Y:S01]  /*8e50*/  PRMT R11, R95, 0x7610, R11 ;  /* 0x000076105f0b7816 */ /* 0x000fe2000000000b */
[----:B------:R0:W-:Y:S01]  /*8e60*/  @P2 STG.E.U16 desc[UR36][R8.64+0x2], R91 ;  /* 0x0000025b08002986 */ /* 0x0001e2000c101524 */
[----:B------:R-:W-:Y:S01]  /*8e70*/  ISETP.GT.AND P2, PT, R0, 0x8, P5 ;  /* 0x000000080000780c */ /* 0x000fe20002f44270 */
[----:B------:R-:W-:Y:S01]  /*8e80*/  IMAD.SHL.U32 R95, R6, 0x100, RZ ;  /* 0x00000100065f7824 */ /* 0x000fe200078e00ff */
[----:B------:R-:W-:Y:S01]  /*8e90*/  F2FP.BF16.F32.PACK_AB R80, RZ, R80 ;  /* 0x00000050ff50723e */ /* 0x000fe200000010ff */
[----:B------:R-:W-:Y:S01]  /*8ea0*/  @P0 STG.E.U16 desc[UR36][R4.64+0x10], R92 ;  /* 0x0000105c04000986 */ /* 0x000fe2000c101524 */
[----:B------:R-:W-:Y:S01]  /*8eb0*/  ISETP.GT.AND P0, PT, R12, 0x80, PT ;  /* 0x000000800c00780c */ /* 0x000fe20003f04270 */
[-C--:B------:R-:W-:Y:S01]  /*8ec0*/  FMUL R72, R72, R96.reuse ;  /* 0x0000006048487220 */ /* 0x080fe20000400000 */
[----:B------:R-:W-:Y:S01]  /*8ed0*/  SHF.L.U64.HI R93, R6, 0x8, R7 ;  /* 0x00000008065d7819 */ /* 0x000fe20000010207 */
[----:B------:R-:W-:Y:S01]  /*8ee0*/  FMUL R73, R73, R96 ;  /* 0x0000006049497220 */ /* 0x000fe20000400000 */
[----:B------:R-:W-:Y:S01]  /*8ef0*/  F2FP.BF16.F32.PACK_AB R94, RZ, R94 ;  /* 0x0000005eff5e723e */ /* 0x000fe200000010ff */
[----:B------:R-:W-:Y:S01]  /*8f00*/  @P1 STG.E.U16 desc[UR36][R4.64+0x12], R10 ;  /* 0x0000120a04001986 */ /* 0x000fe2000c101524 */
[----:B------:R-:W-:Y:S01]  /*8f10*/  ISETP.GT.AND P1, PT, R0, RZ, P0 ;  /* 0x000000ff0000720c */ /* 0x000fe20000724270 */
[----:B0-----:R-:W-:Y:S01]  /*8f20*/  IMAD.WIDE.U32 R90, R6, 0xf0, R8 ;  /* 0x000000f0065a7825 */ /* 0x001fe200078e0008 */
[----:B------:R-:W-:Y:S01]  /*8f30*/  PRMT R7, R80, 0x7610, R7 ;  /* 0x0000761050077816 */ /* 0x000fe20000000007 */
[----:B------:R0:W-:Y:S01]  /*8f40*/  @P3 STG.E.U16 desc[UR36][R8.64+0x12], R11 ;  /* 0x0000120b08003986 */ /* 0x0001e2000c101524 */
[----:B------:R-:W-:Y:S01]  /*8f50*/  ISETP.GT.AND P3, PT, R0, 0x1, P0 ;  /* 0x000000010000780c */ /* 0x000fe20000764270 */
[----:B------:R-:W-:Y:S01]  /*8f60*/  IMAD.IADD R81, R15, 0x1, R91 ;  /* 0x000000010f517824 */ /* 0x000fe200078e025b */
[----:B------:R-:W-:Y:S01]  /*8f70*/  F2FP.BF16.F32.PACK_AB R13, RZ, R13 ;  /* 0x0000000dff0d723e */ /* 0x000fe200000010ff */
[----:B------:R-:W-:Y:S01]  /*8f80*/  @P2 STG.E.U16 desc[UR36][R8.64+0x10], R94 ;  /* 0x0000105e08002986 */ /* 0x000fe2000c101524 */
[----:B------:R-:W-:Y:S01]  /*8f90*/  F2FP.BF16.F32.PACK_AB R20, RZ, R20 ;  /* 0x00000014ff14723e */ /* 0x000fe200000010ff */
[-C--:B------:R-:W-:Y:S01]  /*8fa0*/  FMUL R74, R74, R96.reuse ;  /* 0x000000604a4a7220 */ /* 0x080fe20000400000 */
[----:B------:R-:W-:Y:S01]  /*8fb0*/  PRMT R88, R13, 0x7610, R88 ;  /* 0x000076100d587816 */ /* 0x000fe20000000058 */
[----:B------:R-:W-:Y:S01]  /*8fc0*/  FMUL R13, R82, R96 ;  /* 0x00000060520d7220 */ /* 0x000fe20000400000 */
[----:B------:R-:W-:Y:S01]  /*8fd0*/  F2FP.BF16.F32.PACK_AB R84, RZ, R84 ;  /* 0x00000054ff54723e */ /* 0x000fe200000010ff */
[----:B------:R-:W-:Y:S01]  /*8fe0*/  @P1 IMAD.MOV.U32 R80, RZ, RZ, R90 ;  /* 0x000000ffff501224 */ /* 0x000fe200078e005a */
[----:B------:R-:W-:Y:S01]  /*8ff0*/  F2FP.BF16.F32.PACK_AB R85, RZ, R85 ;  /* 0x00000055ff55723e */ /* 0x000fe200000010ff */
[----:B0-----:R-:W-:Y:S01]  /*9000*/  IMAD.WIDE.U32 R10, R6, 0xf0, R8 ;  /* 0x000000f0060a7825 */ /* 0x001fe200078e0008 */
[----:B------:R-:W-:-:S03]  /*9010*/  F2FP.BF16.F32.PACK_AB R13, RZ, R13 ;  /* 0x0000000dff0d723e */ /* 0x000fc600000010ff */
[----:B------:R-:W-:Y:S01]  /*9020*/  FMUL R75, R75, R96 ;  /* 0x000000604b4b7220 */ /* 0x000fe20000400000 */
[----:B------:R0:W-:Y:S01]  /*9030*/  @P1 STG.E.U16 desc[UR36][R80.64], R7 ;  /* 0x0000000750001986 */ /* 0x0001e2000c101524 */
[----:B------:R-:W-:Y:S01]  /*9040*/  IADD3 R14, P1, P2, R89, R90, R95 ;  /* 0x0000005a590e7210 */ /* 0x000fe20007a3e05f */
[----:B------:R-:W-:Y:S01]  /*9050*/  IMAD.IADD R11, R15, 0x1, R11 ;  /* 0x000000010f0b7824 */ /* 0x000fe200078e020b */
[----:B------:R-:W-:Y:S01]  /*9060*/  F2FP.BF16.F32.PACK_AB R86, RZ, R86 ;  /* 0x00000056ff56723e */ /* 0x000fe200000010ff */
[-C--:B------:R-:W-:Y:S01]  /*9070*/  FMUL R76, R76, R96.reuse ;  /* 0x000000604c4c7220 */ /* 0x080fe20000400000 */
[----:B------:R-:W-:Y:S01]  /*9080*/  IADD3.X R15, R21, R81, R93, P1, P2 ;  /* 0x00000051150f7210 */ /* 0x000fe20000fe445d */
[----:B------:R-:W-:Y:S01]  /*9090*/  FMUL R77, R77, R96 ;  /* 0x000000604d4d7220 */ /* 0x000fe20000400000 */
[----:B------:R-:W-:Y:S01]  /*90a0*/  IADD3 R6, P1, P2, R89, R10, R95 ;  /* 0x0000000a59067210 */ /* 0x000fe20007a3e05f */
[-C--:B------:R-:W-:Y:S01]  /*90b0*/  FMUL R78, R78, R96.reuse ;  /* 0x000000604e4e7220 */ /* 0x080fe20000400000 */
[----:B------:R-:W-:Y:S01]  /*90c0*/  F2FP.BF16.F32.PACK_AB R87, RZ, R87 ;  /* 0x00000057ff57723e */ /* 0x000fe200000010ff */
[----:B------:R-:W-:Y:S01]  /*90d0*/  FMUL R79, R79, R96 ;  /* 0x000000604f4f7220 */ /* 0x000fe20000400000 */
[----:B------:R-:W-:Y:S01]  /*90e0*/  F2FP.BF16.F32.PACK_AB R72, RZ, R72 ;  /* 0x00000048ff48723e */ /* 0x000fe200000010ff */
[--C-:B0-----:R-:W-:Y:S01]  /*90f0*/  @P3 IMAD.MOV.U32 R80, RZ, RZ, R90.reuse ;  /* 0x000000ffff503224 */ /* 0x101fe200078e005a */
[----:B------:R-:W-:Y:S01]  /*9100*/  IADD3.X R7, R21, R11, R93, P1, P2 ;  /* 0x0000000b15077210 */ /* 0x000fe20000fe445d */
[----:B------:R-:W-:Y:S01]  /*9110*/  FMUL R64, R64, R96 ;  /* 0x0000006040407220 */ /* 0x000fe20000400000 */
[----:B------:R-:W-:Y:S01]  /*9120*/  IADD3 R82, P2, R89, R90, RZ ;  /* 0x0000005a59527210 */ /* 0x000fe20007f5e0ff */
[-C--:B------:R-:W-:Y:S01]  /*9130*/  FMUL R65, R65, R96.reuse ;  /* 0x0000006041417220 */ /* 0x080fe20000400000 */
[----:B------:R-:W-:Y:S01]  /*9140*/  @P3 STG.E.U16 desc[UR36][R80.64+0x2], R88 ;  /* 0x0000025850003986 */ /* 0x000fe2000c101524 */
[----:B------:R-:W-:Y:S01]  /*9150*/  ISETP.GT.AND P3, PT, R12, 0x88, PT ;  /* 0x000000880c00780c */ /* 0x000fe20003f64270 */
[-C--:B------:R-:W-:Y:S01]  /*9160*/  FMUL R66, R66, R96.reuse ;  /* 0x0000006042427220 */ /* 0x080fe20000400000 */
[----:B------:R-:W-:Y:S01]  /*9170*/  IMAD.X R83, R21, 0x1, R81, P2 ;  /* 0x0000000115537824 */ /* 0x000fe200010e0651 */
[----:B------:R-:W-:Y:S01]  /*9180*/  F2FP.BF16.F32.PACK_AB R73, RZ, R73 ;  /* 0x00000049ff49723e */ /* 0x000fe200000010ff */
[-C--:B------:R-:W-:Y:S01]  /*9190*/  FMUL R67, R67, R96.reuse ;  /* 0x0000006043437220 */ /* 0x080fe20000400000 */
[----:B------:R-:W-:Y:S01]  /*91a0*/  ISETP.GT.AND P1, PT, R0, RZ, P3 ;  /* 0x000000ff0000720c */ /* 0x000fe20001f24270 */
[-C--:B------:R-:W-:Y:S01]  /*91b0*/  FMUL R68, R68, R96.reuse ;  /* 0x0000006044447220 */ /* 0x080fe20000400000 */
[----:B------:R-:W-:Y:S01]  /*91c0*/  ISETP.GT.AND P2, PT, R0, 0x1, P3 ;  /* 0x000000010000780c */ /* 0x000fe20001f44270 */
[----:B------:R-:W-:Y:S01]  /*91d0*/  FMUL R69, R69, R96 ;  /* 0x0000006045457220 */ /* 0x000fe20000400000 */
[----:B------:R-:W-:Y:S01]  /*91e0*/  F2FP.BF16.F32.PACK_AB R74, RZ, R74 ;  /* 0x0000004aff4a723e */ /* 0x000fe200000010ff */
[-C--:B------:R-:W-:Y:S01]  /*91f0*/  FMUL R70, R70, R96.reuse ;  /* 0x0000006046467220 */ /* 0x080fe20000400000 */
[----:B------:R-:W-:Y:S01]  /*9200*/  F2FP.BF16.F32.PACK_AB R75, RZ, R75 ;  /* 0x0000004bff4b723e */ /* 0x000fe200000010ff */
[----:B------:R-:W-:Y:S01]  /*9210*/  FMUL R71, R71, R96 ;  /* 0x0000006047477220 */ /* 0x000fe20000400000 */
[----:B------:R-:W-:Y:S01]  /*9220*/  F2FP.BF16.F32.PACK_AB R76, RZ, R76 ;  /* 0x0000004cff4c723e */ /* 0x000fe200000010ff */
[-C--:B------:R-:W-:Y:S01]  /*9230*/  FMUL R56, R56, R96.reuse ;  /* 0x0000006038387220 */ /* 0x080fe20000400000 */
[----:B------:R-:W-:Y:S01]  /*9240*/  F2FP.BF16.F32.PACK_AB R77, RZ, R77 ;  /* 0x0000004dff4d723e */ /* 0x000fe200000010ff */
[----:B------:R-:W-:Y:S01]  /*9250*/  FMUL R57, R57, R96 ;  /* 0x0000006039397220 */ /* 0x000fe20000400000 */
[----:B------:R-:W-:Y:S01]  /*9260*/  F2FP.BF16.F32.PACK_AB R78, RZ, R78 ;  /* 0x0000004eff4e723e */ /* 0x000fe200000010ff */
[----:B------:R0:W-:Y:S01]  /*9270*/  @P1 STG.E.U16 desc[UR36][R82.64], R13 ;  /* 0x0000000d52001986 */ /* 0x0001e2000c101524 */
[----:B------:R-:W-:Y:S01]  /*9280*/  ISETP.GT.AND P1, PT, R0, 0x8, P0 ;  /* 0x000000080000780c */ /* 0x000fe20000724270 */
[-C--:B------:R-:W-:Y:S01]  /*9290*/  FMUL R58, R58, R96.reuse ;  /* 0x000000603a3a7220 */ /* 0x080fe20000400000 */
[----:B------:R-:W-:Y:S01]  /*92a0*/  F2FP.BF16.F32.PACK_AB R79, RZ, R79 ;  /* 0x0000004fff4f723e */ /* 0x000fe200000010ff */
[----:B------:R-:W-:Y:S01]  /*92b0*/  @P2 STG.E.U16 desc[UR36][R82.64+0x2], R20 ;  /* 0x0000021452002986 */ /* 0x000fe2000c101524 */
        /* <DEDUP_REMOVED lines=8> */
[----:B0-----:R-:W-:Y:S01]  /*9340*/  PRMT R13, R85, 0x7610, R13 ;  /* 0x00007610550d7816 */ /* 0x001fe2000000000d */
[--C-:B------:R-:W-:Y:S01]  /*9350*/  @P1 IMAD.MOV.U32 R80, RZ, RZ, R90.reuse ;  /* 0x000000ffff501224 */ /* 0x100fe200078e005a */
[----:B------:R-:W-:Y:S01]  /*9360*/  F2FP.BF16.F32.PACK_AB R67, RZ, R67 ;  /* 0x00000043ff43723e */ /* 0x000fe200000010ff */
[----:B------:R-:W-:Y:S01]  /*9370*/  FMUL R63, R63, R96 ;  /* 0x000000603f3f7220 */ /* 0x000fe20000400000 */
[----:B------:R-:W-:Y:S01]  /*9380*/  F2FP.BF16.F32.PACK_AB R68, RZ, R68 ;  /* 0x00000044ff44723e */ /* 0x000fe200000010ff */
[--C-:B------:R-:W-:Y:S01]  /*9390*/  @P2 IMAD.MOV.U32 R85, RZ, RZ, R81.reuse ;  /* 0x000000ffff552224 */ /* 0x100fe200078e0051 */
[----:B------:R0:W-:Y:S01]  /*93a0*/  @P1 STG.E.U16 desc[UR36][R80.64+0x10], R84 ;  /* 0x0000105450001986 */ /* 0x0001e2000c101524 */
[----:B------:R-:W-:Y:S01]  /*93b0*/  ISETP.GT.AND P1, PT, R0, 0x8, P3 ;  /* 0x000000080000780c */ /* 0x000fe20001f24270 */
        /* <DEDUP_REMOVED lines=8> */
[----:B------:R-:W-:Y:S01]  /*9440*/  FMUL R52, R52, R96 ;  /* 0x0000006034347220 */ /* 0x000fe20000400000 */
[----:B------:R-:W-:Y:S01]  /*9450*/  F2FP.BF16.F32.PACK_AB R57, RZ, R57 ;  /* 0x00000039ff39723e */ /* 0x000fe200000010ff */
[----:B0-----:R-:W-:Y:S01]  /*9460*/  @P2 IMAD.MOV.U32 R84, RZ, RZ, R90 ;  /* 0x000000ffff542224 */ /* 0x001fe200078e005a */
[----:B------:R-:W-:Y:S01]  /*9470*/  F2FP.BF16.F32.PACK_AB R58, RZ, R58 ;  /* 0x0000003aff3a723e */ /* 0x000fe200000010ff */
[-C--:B------:R-:W-:Y:S01]  /*9480*/  FMUL R53, R53, R96.reuse ;  /* 0x0000006035357220 */ /* 0x080fe20000400000 */
[----:B------:R-:W-:Y:S01]  /*9490*/  F2FP.BF16.F32.PACK_AB R59, RZ, R59 ;  /* 0x0000003bff3b723e */ /* 0x000fe200000010ff */
[-C--:B------:R-:W-:Y:S01]  /*94a0*/  FMUL R54, R54, R96.reuse ;  /* 0x0000006036367220 */ /* 0x080fe20000400000 */
[----:B------:R0:W-:Y:S01]  /*94b0*/  @P2 STG.E.U16 desc[UR36][R84.64+0x12], R13 ;  /* 0x0000120d54002986 */ /* 0x0001e2000c101524 */
[----:B------:R-:W-:Y:S01]  /*94c0*/  ISETP.GT.AND P2, PT, R0, 0x9, P3 ;  /* 0x000000090000780c */ /* 0x000fe20001f44270 */
[----:B------:R-:W-:Y:S01]  /*94d0*/  FMUL R55, R55, R96 ;  /* 0x0000006037377220 */ /* 0x000fe20000400000 */
[----:B------:R-:W-:Y:S01]  /*94e0*/  F2FP.BF16.F32.PACK_AB R60, RZ, R60 ;  /* 0x0000003cff3c723e */ /* 0x000fe200000010ff */
[----:B------:R-:W-:Y:S01]  /*94f0*/  @P1 STG.E.U16 desc[UR36][R82.64+0x10], R86 ;  /* 0x0000105652001986 */ /* 0x000fe2000c101524 */
[----:B------:R-:W-:Y:S01]  /*9500*/  IADD3 R80, P1, R95, R90, RZ ;  /* 0x0000005a5f507210 */ /* 0x000fe20007f3e0ff */
[-C--:B------:R-:W-:Y:S01]  /*9510*/  FMUL R40, R40, R96.reuse ;  /* 0x0000006028287220 */ /* 0x080fe20000400000 */
[----:B------:R-:W-:Y:S01]  /*9520*/  F2FP.BF16.F32.PACK_AB R61, RZ, R61 ;  /* 0x0000003dff3d723e */ /* 0x000fe200000010ff */
[----:B------:R-:W-:Y:S01]  /*9530*/  FMUL R41, R41, R96 ;  /* 0x0000006029297220 */ /* 0x000fe20000400000 */
[----:B------:R-:W-:Y:S01]  /*9540*/  F2FP.BF16.F32.PACK_AB R62, RZ, R62 ;  /* 0x0000003eff3e723e */ /* 0x000fe200000010ff */
[----:B------:R-:W-:Y:S01]  /*9550*/  IMAD.X R81, R93, 0x1, R81, P1 ;  /* 0x000000015d517824 */ /* 0x000fe200008e0651 */
[----:B------:R-:W-:Y:S01]  /*9560*/  F2FP.BF16.F32.PACK_AB R63, RZ, R63 ;  /* 0x0000003fff3f723e */ /* 0x000fe200000010ff */
[-C--:B------:R-:W-:Y:S01]  /*9570*/  FMUL R42, R42, R96.reuse ;  /* 0x000000602a2a7220 */ /* 0x080fe20000400000 */
[----:B0-----:R-:W-:Y:S01]  /*9580*/  PRMT R13, R72, 0x7610, R13 ;  /* 0x00007610480d7816 */ /* 0x001fe2000000000d */
[----:B------:R-:W-:Y:S01]  /*9590*/  @P2 STG.E.U16 desc[UR36][R82.64+0x12], R87 ;  /* 0x0000125752002986 */ /* 0x000fe2000c101524 */
[----:B------:R-:W-:Y:S01]  /*95a0*/  ISETP.GT.AND P2, PT, R12, 0x100, PT ;  /* 0x000001000c00780c */ /* 0x000fe20003f44270 */
[----:B------:R-:W-:Y:S01]  /*95b0*/  FMUL R43, R43, R96 ;  /* 0x000000602b2b7220 */ /* 0x000fe20000400000 */
[----:B------:R-:W-:Y:S01]  /*95c0*/  F2FP.BF16.F32.PACK_AB R48, RZ, R48 ;  /* 0x00000030ff30723e */ /* 0x000fe200000010ff */
[-C--:B------:R-:W-:Y:S01]  /*95d0*/  FMUL R45, R45, R96.reuse ;  /* 0x000000602d2d7220 */ /* 0x080fe20000400000 */
[----:B------:R-:W-:Y:S01]  /*95e0*/  ISETP.GT.AND P1, PT, R0, RZ, P2 ;  /* 0x000000ff0000720c */ /* 0x000fe20001724270 */
        /* <DEDUP_REMOVED lines=12> */
[----:B------:R-:W-:Y:S01]  /*96b0*/  @P1 STG.E.U16 desc[UR36][R80.64], R13 ;  /* 0x0000000d50001986 */ /* 0x000fe2000c101524 */
        /* <DEDUP_REMOVED lines=14> */
[----:B------:R-:W-:Y:S01]  /*97a0*/  IADD3 R72, P1, R89, R80, RZ ;  /* 0x0000005059487210 */ /* 0x000fe20007f3e0ff */
[----:B------:R-:W-:Y:S01]  /*97b0*/  FMUL R25, R25, R96 ;  /* 0x0000006019197220 */ /* 0x000fe20000400000 */
        /* <DEDUP_REMOVED lines=9> */
[----:B0-----:R-:W-:Y:S01]  /*9850*/  IMAD.X R73, R21, 0x1, R81, P1 ;  /* 0x0000000115497824 */ /* 0x001fe200008e0651 */
[----:B------:R-:W-:Y:S01]  /*9860*/  ISETP.GT.AND P1, PT, R12, 0x108, PT ;  /* 0x000001080c00780c */ /* 0x000fe20003f24270 */
[----:B------:R-:W-:Y:S01]  /*9870*/  FMUL R30, R30, R96 ;  /* 0x000000601e1e7220 */ /* 0x000fe20000400000 */
[----:B------:R-:W-:Y:S01]  /*9880*/  F2FP.BF16.F32.PACK_AB R34, RZ, R34 ;  /* 0x00000022ff22723e */ /* 0x000fe200000010ff */
[----:B------:R-:W-:Y:S01]  /*9890*/  FMUL R31, R31, R96 ;  /* 0x000000601f1f7220 */ /* 0x000fe20000400000 */
[----:B------:R-:W-:-:S02]  /*98a0*/  ISETP.GT.AND P6, PT, R0, RZ, P1 ;  /* 0x000000ff0000720c */ /* 0x000fc40000fc4270 */
[----:B------:R-:W-:Y:S02]  /*98b0*/  F2FP.BF16.F32.PACK_AB R35, RZ, R35 ;  /* 0x00000023ff23723e */ /* 0x000fe400000010ff */
[----:B------:R-:W-:Y:S02]  /*98c0*/  F2FP.BF16.F32.PACK_AB R36, RZ, R36 ;  /* 0x00000024ff24723e */ /* 0x000fe400000010ff */
[----:B------:R-:W-:Y:S02]  /*98d0*/  F2FP.BF16.F32.PACK_AB R37, RZ, R37 ;  /* 0x00000025ff25723e */ /* 0x000fe400000010ff */
[----:B------:R-:W-:Y:S02]  /*98e0*/  F2FP.BF16.F32.PACK_AB R38, RZ, R38 ;  /* 0x00000026ff26723e */ /* 0x000fe400000010ff */
[----:B------:R-:W-:Y:S02]  /*98f0*/  F2FP.BF16.F32.PACK_AB R39, RZ, R39 ;  /* 0x00000027ff27723e */ /* 0x000fe400000010ff */
[----:B------:R-:W-:Y:S01]  /*9900*/  F2FP.BF16.F32.PACK_AB R24, RZ, R24 ;  /* 0x00000018ff18723e */ /* 0x000fe200000010ff */
[----:B------:R-:W-:Y:S01]  /*9910*/  @P6 STG.E.U16 desc[UR36][R72.64], R74 ;  /* 0x0000004a48006986 */ /* 0x000fe2000c101524 */
[----:B------:R-:W-:-:S02]  /*9920*/  ISETP.GT.AND P6, PT, R0, 0x1, P1 ;  /* 0x000000010000780c */ /* 0x000fc40000fc4270 */
        /* <DEDUP_REMOVED lines=8> */
[----:B------:R-:W-:-:S11]  /*99b0*/  F2FP.BF16.F32.PACK_AB R31, RZ, R31 ;  /* 0x0000001fff1f723e */ /* 0x000fd600000010ff */
[----:B------:R-:W-:Y:S02]  /*99c0*/  @P6 IMAD.MOV.U32 R12, RZ, RZ, R80 ;  /* 0x000000ffff0c6224 */ /* 0x000fe400078e0050 */
[----:B------:R-:W-:-:S05]  /*99d0*/  @P6 IMAD.MOV.U32 R13, RZ, RZ, R81 ;  /* 0x000000ffff0d6224 */ /* 0x000fca00078e0051 */
[----:B------:R0:W-:Y:S01]  /*99e0*/  @P6 STG.E.U16 desc[UR36][R12.64+0x10], R76 ;  /* 0x0000104c0c006986 */ /* 0x0001e2000c101524 */
[----:B------:R-:W-:-:S13]  /*99f0*/  ISETP.GT.AND P6, PT, R0, 0x9, P2 ;  /* 0x000000090000780c */ /* 0x000fda00017c4270 */
[----:B0-----:R-:W-:Y:S02]  /*9a00*/  @P6 IMAD.MOV.U32 R12, RZ, RZ, R80 ;  /* 0x000000ffff0c6224 */ /* 0x001fe400078e0050 */
[----:B------:R-:W-:-:S05]  /*9a10*/  @P6 IMAD.MOV.U32 R13, RZ, RZ, R81 ;  /* 0x000000ffff0d6224 */ /* 0x000fca00078e0051 */
[----:B------:R0:W-:Y:S01]  /*9a20*/  @P6 STG.E.U16 desc[UR36][R12.64+0x12], R77 ;  /* 0x0000124d0c006986 */ /* 0x0001e2000c101524 */
[----:B------:R-:W-:-:S05]  /*9a30*/  IADD3 R72, P6, R80, R89, RZ ;  /* 0x0000005950487210 */ /* 0x000fca0007fde0ff */
[----:B------:R-:W-:Y:S01]  /*9a40*/  IMAD.X R73, R81, 0x1, R21, P6 ;  /* 0x0000000151497824 */ /* 0x000fe200030e0615 */
[----:B------:R-:W-:-:S13]  /*9a50*/  ISETP.GT.AND P6, PT, R0, 0x8, P1 ;  /* 0x000000080000780c */ /* 0x000fda0000fc4270 */
[----:B------:R-:W-:Y:S01]  /*9a60*/  @P6 STG.E.U16 desc[UR36][R72.64+0x10], R78 ;  /* 0x0000104e48006986 */ /* 0x000fe2000c101524 */
[----:B------:R-:W-:-:S13]  /*9a70*/  ISETP.GT.AND P6, PT, R0, 0x9, P1 ;  /* 0x000000090000780c */ /* 0x000fda0000fc4270 */
[----:B------:R1:W-:Y:S01]  /*9a80*/  @P6 STG.E.U16 desc[UR36][R14.64+0x12], R79 ;  /* 0x0000124f0e006986 */ /* 0x0003e2000c101524 */
[----:B------:R-:W-:-:S13]  /*9a90*/  ISETP.GT.AND P6, PT, R0, 0x10, P4 ;  /* 0x000000100000780c */ /* 0x000fda00027c4270 */
[----:B------:R-:W-:Y:S01]  /*9aa0*/  @P6 STG.E.U16 desc[UR36][R4.64+0x20], R64 ;  /* 0x0000204004006986 */ /* 0x000fe2000c101524 */
        /* <DEDUP_REMOVED lines=14> */
[----:B0-----:R-:W-:-:S05]  /*9b90*/  IADD3 R12, P6, R95, R10, RZ ;  /* 0x0000000a5f0c7210 */ /* 0x001fca0007fde0ff */
[----:B------:R-:W-:Y:S01]  /*9ba0*/  IMAD.X R13, R11, 0x1, R93, P6 ;  /* 0x000000010b0d7824 */ /* 0x000fe200030e065d */
[----:B------:R-:W-:-:S13]  /*9bb0*/  ISETP.GT.AND P6, PT, R0, 0x10, P0 ;  /* 0x000000100000780c */ /* 0x000fda00007c4270 */
[----:B------:R-:W-:Y:S01]  /*9bc0*/  @P6 STG.E.U16 desc[UR36][R10.64+0x20], R56 ;  /* 0x000020380a006986 */ /* 0x000fe2000c101524 */
[----:B------:R-:W-:-:S13]  /*9bd0*/  ISETP.GT.AND P6, PT, R0, 0x11, P0 ;  /* 0x000000110000780c */ /* 0x000fda00007c4270 */
[----:B------:R-:W-:Y:S01]  /*9be0*/  @P6 STG.E.U16 desc[UR36][R10.64+0x22], R57 ;  /* 0x000022390a006986 */ /* 0x000fe2000c101524 */
[----:B-1----:R-:W-:-:S05]  /*9bf0*/  IADD3 R14, P6, R89, R10, RZ ;  /* 0x0000000a590e7210 */ /* 0x002fca0007fde0ff */
[----:B------:R-:W-:Y:S01]  /*9c00*/  IMAD.X R15, R11, 0x1, R21, P6 ;  /* 0x000000010b0f7824 */ /* 0x000fe200030e0615 */
[----:B------:R-:W-:-:S05]  /*9c10*/  IADD3 R20, P6, R89, R12, RZ ;  /* 0x0000000c59147210 */ /* 0x000fca0007fde0ff */
[----:B------:R-:W-:Y:S01]  /*9c20*/  IMAD.X R21, R21, 0x1, R13, P6 ;  /* 0x0000000115157824 */ /* 0x000fe200030e060d */
        /* <DEDUP_REMOVED lines=36> */
[C---:B------:R-:W-:Y:S02]  /*9e70*/  ISETP.GT.AND P6, PT, R0.reuse, 0x28, P4 ;  /* 0x000000280000780c */ /* 0x040fe400027c4270 */
[----:B------:R-:W-:-:S11]  /*9e80*/  ISETP.GT.AND P4, PT, R0, 0x29, P4 ;  /* 0x000000290000780c */ /* 0x000fd60002784270 */
[----:B------:R-:W-:Y:S04]  /*9e90*/  @P6 STG.E.U16 desc[UR36][R4.64+0x50], R44 ;  /* 0x0000502c04006986 */ /* 0x000fe8000c101524 */
[----:B------:R0:W-:Y:S01]  /*9ea0*/  @P4 STG.E.U16 desc[UR36][R4.64+0x52], R45 ;  /* 0x0000522d04004986 */ /* 0x0001e2000c101524 */
[C---:B------:R-:W-:Y:S02]  /*9eb0*/  ISETP.GT.AND P4, PT, R0.reuse, 0x28, P5 ;  /* 0x000000280000780c */ /* 0x040fe40002f84270 */
[----:B------:R-:W-:-:S11]  /*9ec0*/  ISETP.GT.AND P5, PT, R0, 0x29, P5 ;  /* 0x000000290000780c */ /* 0x000fd60002fa4270 */
[----:B------:R-:W-:Y:S01]  /*9ed0*/  @P4 STG.E.U16 desc[UR36][R8.64+0x50], R46 ;  /* 0x0000502e08004986 */ /* 0x000fe2000c101524 */
[----:B------:R-:W-:-:S03]  /*9ee0*/  ISETP.GT.AND P4, PT, R0, 0x20, P0 ;  /* 0x000000200000780c */ /* 0x000fc60000784270 */
[----:B------:R-:W-:Y:S01]  /*9ef0*/  @P5 STG.E.U16 desc[UR36][R8.64+0x52], R47 ;  /* 0x0000522f08005986 */ /* 0x000fe2000c101524 */
[----:B------:R-:W-:-:S09]  /*9f00*/  ISETP.GT.AND P5, PT, R0, 0x21, P0 ;  /* 0x000000210000780c */ /* 0x000fd200007a4270 */
[----:B0-----:R-:W-:Y:S02]  /*9f10*/  @P4 IMAD.MOV.U32 R4, RZ, RZ, R10 ;  /* 0x000000ffff044224 */ /* 0x001fe400078e000a */
[----:B------:R-:W-:-:S05]  /*9f20*/  @P4 IMAD.MOV.U32 R5, RZ, RZ, R11 ;  /* 0x000000ffff054224 */ /* 0x000fca00078e000b */
[----:B------:R0:W-:Y:S01]  /*9f30*/  @P4 STG.E.U16 desc[UR36][R4.64+0x40], R32 ;  /* 0x0000402004004986 */ /* 0x0001e2000c101524 */
[----:B------:R-:W-:Y:S01]  /*9f40*/  ISETP.GT.AND P4, PT, R0, 0x20, P3 ;  /* 0x000000200000780c */ /* 0x000fe20001f84270 */
[----:B0-----:R-:W-:Y:S02]  /*9f50*/  @P5 IMAD.MOV.U32 R4, RZ, RZ, R10 ;  /* 0x000000ffff045224 */ /* 0x001fe400078e000a */
[----:B------:R-:W-:-:S05]  /*9f60*/  @P5 IMAD.MOV.U32 R5, RZ, RZ, R11 ;  /* 0x000000ffff055224 */ /* 0x000fca00078e000b */
[----:B------:R0:W-:Y:S01]  /*9f70*/  @P5 STG.E.U16 desc[UR36][R4.64+0x42], R33 ;  /* 0x0000422104005986 */ /* 0x0001e2000c101524 */
[----:B------:R-:W-:-:S04]  /*9f80*/  ISETP.GT.AND P5, PT, R0, 0x21, P3 ;  /* 0x000000210000780c */ /* 0x000fc80001fa4270 */
[----:B0-----:R-:W-:Y:S02]  /*9f90*/  @P4 IMAD.MOV.U32 R4, RZ, RZ, R14 ;  /* 0x000000ffff044224 */ /* 0x001fe400078e000e */
[----:B------:R-:W-:-:S05]  /*9fa0*/  @P4 IMAD.MOV.U32 R5, RZ, RZ, R15 ;  /* 0x000000ffff054224 */ /* 0x000fca00078e000f */
[----:B------:R0:W-:Y:S01]  /*9fb0*/  @P4 STG.E.U16 desc[UR36][R4.64+0x40], R34 ;  /* 0x0000402204004986 */ /* 0x0001e2000c101524 */
[C---:B------:R-:W-:Y:S02]  /*9fc0*/  ISETP.GT.AND P4, PT, R0.reuse, 0x28, P0 ;  /* 0x000000280000780c */ /* 0x040fe40000784270 */
[----:B------:R-:W-:Y:S01]  /*9fd0*/  ISETP.GT.AND P0, PT, R0, 0x29, P0 ;  /* 0x000000290000780c */ /* 0x000fe20000704270 */
        /* <DEDUP_REMOVED lines=8> */
[----:B------:R-:W-:-:S03]  /*a060*/  ISETP.GT.AND P4, PT, R0, 0x20, P2 ;  /* 0x000000200000780c */ /* 0x000fc60001784270 */
[----:B------:R-:W-:Y:S01]  /*a070*/  @P0 STG.E.U16 desc[UR36][R10.64+0x52], R37 ;  /* 0x000052250a000986 */ /* 0x000fe2000c101524 */
[----:B------:R-:W-:Y:S01]  /*a080*/  ISETP.GT.AND P0, PT, R0, 0x21, P2 ;  /* 0x000000210000780c */ /* 0x000fe20001704270 */
[----:B0-----:R-:W-:Y:S02]  /*a090*/  @P5 IMAD.MOV.U32 R4, RZ, RZ, R14 ;  /* 0x000000ffff045224 */ /* 0x001fe400078e000e */
[----:B------:R-:W-:-:S05]  /*a0a0*/  @P5 IMAD.MOV.U32 R5, RZ, RZ, R15 ;  /* 0x000000ffff055224 */ /* 0x000fca00078e000f */
[----:B------:R0:W-:Y:S01]  /*a0b0*/  @P5 STG.E.U16 desc[UR36][R4.64+0x50], R38 ;  /* 0x0000502604005986 */ /* 0x0001e2000c101524 */
[----:B------:R-:W-:-:S03]  /*a0c0*/  ISETP.GT.AND P5, PT, R0, 0x20, P1 ;  /* 0x000000200000780c */ /* 0x000fc60000fa4270 */
[----:B------:R-:W-:Y:S01]  /*a0d0*/  @P3 STG.E.U16 desc[UR36][R14.64+0x52], R39 ;  /* 0x000052270e003986 */ /* 0x000fe2000c101524 */
[----:B------:R-:W-:-:S03]  /*a0e0*/  ISETP.GT.AND P3, PT, R0, 0x21, P1 ;  /* 0x000000210000780c */ /* 0x000fc60000f64270 */
[----:B------:R-:W-:Y:S01]  /*a0f0*/  @P4 STG.E.U16 desc[UR36][R12.64+0x40], R24 ;  /* 0x000040180c004986 */ /* 0x000fe2000c101524 */
[C---:B------:R-:W-:Y:S02]  /*a100*/  ISETP.GT.AND P4, PT, R0.reuse, 0x28, P1 ;  /* 0x000000280000780c */ /* 0x040fe40000f84270 */
[C---:B------:R-:W-:Y:S01]  /*a110*/  ISETP.GT.AND P1, PT, R0.reuse, 0x29, P1 ;  /* 0x000000290000780c */ /* 0x040fe20000f24270 */
[----:B------:R-:W-:Y:S01]  /*a120*/  @P0 STG.E.U16 desc[UR36][R12.64+0x42], R25 ;  /* 0x000042190c000986 */ /* 0x000fe2000c101524 */
[C---:B------:R-:W-:Y:S01]  /*a130*/  ISETP.GT.AND P0, PT, R0.reuse, 0x28, P2 ;  /* 0x000000280000780c */ /* 0x040fe20001704270 */
[----:B0-----:R-:W-:Y:S01]  /*a140*/  @P5 IMAD.MOV.U32 R4, RZ, RZ, R6 ;  /* 0x000000ffff045224 */ /* 0x001fe200078e0006 */
[----:B------:R-:W-:Y:S01]  /*a150*/  ISETP.GT.AND P2, PT, R0, 0x29, P2 ;  /* 0x000000290000780c */ /* 0x000fe20001744270 */
[----:B------:R-:W-:-:S05]  /*a160*/  @P5 IMAD.MOV.U32 R5, RZ, RZ, R7 ;  /* 0x000000ffff055224 */ /* 0x000fca00078e0007 */
[----:B------:R0:W-:Y:S02]  /*a170*/  @P5 STG.E.U16 desc[UR36][R4.64+0x40], R26 ;  /* 0x0000401a04005986 */ /* 0x0001e4000c101524 */
[----:B0-----:R-:W-:Y:S02]  /*a180*/  @P3 IMAD.MOV.U32 R4, RZ, RZ, R6 ;  /* 0x000000ffff043224 */ /* 0x001fe400078e0006 */
[----:B------:R-:W-:-:S05]  /*a190*/  @P3 IMAD.MOV.U32 R5, RZ, RZ, R7 ;  /* 0x000000ffff053224 */ /* 0x000fca00078e0007 */
[----:B------:R0:W-:Y:S04]  /*a1a0*/  @P3 STG.E.U16 desc[UR36][R4.64+0x42], R27 ;  /* 0x0000421b04003986 */ /* 0x0001e8000c101524 */
[----:B------:R1:W-:Y:S04]  /*a1b0*/  @P0 STG.E.U16 desc[UR36][R12.64+0x50], R28 ;  /* 0x0000501c0c000986 */ /* 0x0003e8000c101524 */
[----:B------:R1:W-:Y:S01]  /*a1c0*/  @P2 STG.E.U16 desc[UR36][R12.64+0x52], R29 ;  /* 0x0000521d0c002986 */ /* 0x0003e2000c101524 */
[----:B0-----:R-:W-:Y:S02]  /*a1d0*/  @P4 IMAD.MOV.U32 R4, RZ, RZ, R6 ;  /* 0x000000ffff044224 */ /* 0x001fe400078e0006 */
[----:B------:R-:W-:-:S05]  /*a1e0*/  @P4 IMAD.MOV.U32 R5, RZ, RZ, R7 ;  /* 0x000000ffff054224 */ /* 0x000fca00078e0007 */
[----:B------:R1:W-:Y:S04]  /*a1f0*/  @P4 STG.E.U16 desc[UR36][R4.64+0x50], R30 ;  /* 0x0000501e04004986 */ /* 0x0003e8000c101524 */
[----:B------:R1:W-:Y:S02]  /*a200*/  @P1 STG.E.U16 desc[UR36][R6.64+0x52], R31 ;  /* 0x0000521f06001986 */ /* 0x0003e4000c101524 */
.L_x_168:
[----:B------:R-:W-:Y:S05]  /*a210*/  BSYNC B0 ;  /* 0x0000000000007941 */ /* 0x000fea0003800000 */
.L_x_32:
[----:B------:R-:W-:Y:S01]  /*a220*/  ULDC UR4, c[0x0][0xc] ;  /* 0x0000030000047ab9 */ /* 0x000fe20000000800 */
[----:B------:R-:W-:Y:S01]  /*a230*/  ULDC UR5, c[0x0][0x10] ;  /* 0x0000040000057ab9 */ /* 0x000fe20000000800 */
[----:B01----:R-:W0:Y:S01]  /*a240*/  LDC R5, c[0x0][0x14] ;  /* 0x00000500ff057b82 */ /* 0x003e220000000800 */
[----:B------:R-:W-:Y:S01]  /*a250*/  UIMAD.WIDE.U32 UR4, UR4, UR5, URZ ;  /* 0x00000005040472a5 */ /* 0x000fe2000f8e003f */
[----:B------:R-:W-:Y:S01]  /*a260*/  PRMT R0, RZ, 0x7610, R0 ;  /* 0x00007610ff007816 */ /* 0x000fe20000000000 */
[----:B------:R-:W-:Y:S02]  /*a270*/  IMAD.MOV.U32 R100, RZ, RZ, -0x1 ;  /* 0xffffffffff647424 */ /* 0x000fe400078e00ff */
[----:B------:R-:W-:Y:S02]  /*a280*/  IMAD.MOV.U32 R97, RZ, RZ, -0x1 ;  /* 0xffffffffff617424 */ /* 0x000fe400078e00ff */
[----:B0-----:R-:W-:-:S04]  /*a290*/  IMAD.WIDE.U32 R16, R5, UR4, R16 ;  /* 0x0000000405107c25 */ /* 0x001fc8000f8e0010 */
[----:B------:R-:W-:Y:S01]  /*a2a0*/  IMAD R5, R5, UR5, RZ ;  /* 0x0000000505057c24 */ /* 0x000fe2000f8e02ff */
[----:B------:R-:W-:Y:S02]  /*a2b0*/  ULDC.64 UR4, c[0x0][0x650] ;  /* 0x0001940000047ab9 */ /* 0x000fe40000000a00 */
[----:B------:R-:W-:Y:S01]  /*a2c0*/  ISETP.GE.U32.AND P0, PT, R16, UR4, PT ;  /* 0x0000000410007c0c */ /* 0x000fe2000bf06070 */
[----:B------:R-:W-:-:S05]  /*a2d0*/  IMAD.IADD R17, R17, 0x1, R5 ;  /* 0x0000000111117824 */ /* 0x000fca00078e0205 */
[----:B------:R-:W-:-:S13]  /*a2e0*/  ISETP.GE.U32.AND.EX P0, PT, R17, UR5, PT, P0 ;  /* 0x0000000511007c0c */ /* 0x000fda000bf06100 */
[----:B------:R-:W-:Y:S05]  /*a2f0*/  @P0 BRA `(.L_x_169) ;  /* 0x0000000400640947 */ /* 0x000fea0003800000 */
[----:B------:R-:W0:Y:S01]  /*a300*/  S2R R12, SR_CTAID.X ;  /* 0x00000000000c7919 */ /* 0x000e220000002500 */
[----:B--2---:R-:W1:Y:S01]  /*a310*/  LDC.64 R10, c[0x0][0x628] ;  /* 0x00018a00ff0a7b82 */ /* 0x004e620000000a00 */
[----:B------:R-:W-:Y:S01]  /*a320*/  ULDC UR4, c[0x0][0x150] ;  /* 0x0000540000047ab9 */ /* 0x000fe20000000800 */
[----:B------:R-:W-:Y:S01]  /*a330*/  IMAD.MOV.U32 R8, RZ, RZ, R16 ;  /* 0x000000ffff087224 */ /* 0x000fe200078e0010 */
[----:B------:R-:W2:Y:S01]  /*a340*/  S2R R24, SR_CTAID.Y ;  /* 0x0000000000187919 */ /* 0x000ea20000002600 */
[----:B------:R-:W-:-:S04]  /*a350*/  IMAD.MOV.U32 R9, RZ, RZ, R17 ;  /* 0x000000ffff097224 */ /* 0x000fc800078e0011 */
[----:B------:R-:W2:Y:S08]  /*a360*/  LDC R21, c[0x0][0x144] ;  /* 0x00005100ff157b82 */ /* 0x000eb00000000800 */
[----:B------:R-:W2:Y:S08]  /*a370*/  LDC R0, c[0x0][0x630] ;  /* 0x00018c00ff007b82 */ /* 0x000eb00000000800 */
[----:B---3--:R-:W3:Y:S01]  /*a380*/  LDC.64 R14, c[0x0][0x620] ;  /* 0x00018800ff0e7b82 */ /* 0x008ee20000000a00 */
[----:B-1----:R-:W-:-:S04]  /*a390*/  ISETP.NE.U32.AND P0, PT, R10, RZ, PT ;  /* 0x000000ff0a00720c */ /* 0x002fc80003f05070 */
[----:B------:R-:W-:Y:S02]  /*a3a0*/  ISETP.NE.AND.EX P0, PT, R11, RZ, PT, P0 ;  /* 0x000000ff0b00720c */ /* 0x000fe40003f05300 */
[----:B0-----:R-:W-:-:S05]  /*a3b0*/  I2FP.F32.U32 R3, R12 ;  /* 0x0000000c00037245 */ /* 0x001fca0000201000 */
[----:B------:R-:W-:-:S04]  /*a3c0*/  FMUL R3, R3, UR4 ;  /* 0x0000000403037c20 */ /* 0x000fc80008400000 */
[----:B------:R0:W1:Y:S02]  /*a3d0*/  F2I.U32.TRUNC.NTZ R20, R3 ;  /* 0x0000000300147305 */ /* 0x000064000020f000 */
[----:B--2---:R-:W-:Y:S05]  /*a3e0*/  @!P0 BRA `(.L_x_170) ;  /* 0x0000000000288947 */ /* 0x004fea0003800000 */
[----:B0-----:R-:W0:Y:S02]  /*a3f0*/  LDC R3, c[0x0][0x634] ;  /* 0x00018d00ff037b82 */ /* 0x001e240000000800 */
        /* <DEDUP_REMOVED lines=9> */
.L_x_170:
[----:B------:R-:W2:Y:S01]  /*a490*/  LDC.64 R30, c[0x0][0x640] ;  /* 0x00019000ff1e7b82 */ /* 0x000ea20000000a00 */
[-CC-:B------:R-:W-:Y:S01]  /*a4a0*/  SHF.R.U64 R97, R8, R0.reuse, R9.reuse ;  /* 0x0000000008617219 */ /* 0x180fe20000001209 */
[----:B-1----:R-:W-:Y:S01]  /*a4b0*/  IMAD.MOV R20, RZ, RZ, -R20 ;  /* 0x000000ffff147224 */ /* 0x002fe200078e0a14 */
[----:B------:R-:W-:Y:S01]  /*a4c0*/  SHF.R.U32.HI R0, RZ, R0, R9 ;  /* 0x00000000ff007219 */ /* 0x000fe20000011609 */
[----:B------:R-:W-:Y:S01]  /*a4d0*/  ULDC UR4, c[0x0][0x154] ;  /* 0x0000550000047ab9 */ /* 0x000fe20000000800 */
[----:B0-----:R-:W-:Y:S01]  /*a4e0*/  IADD3 R3, P0, RZ, -R97, RZ ;  /* 0x80000061ff037210 */ /* 0x001fe20007f1e0ff */
[----:B------:R-:W-:Y:S02]  /*a4f0*/  IMAD R26, R21, R20, R12 ;  /* 0x00000014151a7224 */ /* 0x000fe400078e020c */
[----:B------:R-:W0:Y:S01]  /*a500*/  LDC R6, c[0x0][0x618] ;  /* 0x00018600ff067b82 */ /* 0x000e220000000800 */
[----:B------:R-:W-:Y:S02]  /*a510*/  IMAD.MOV.U32 R7, RZ, RZ, 0x1 ;  /* 0x00000001ff077424 */ /* 0x000fe400078e00ff */
[----:B------:R-:W-:-:S04]  /*a520*/  IMAD.X R5, RZ, RZ, ~R0, P0 ;  /* 0x000000ffff057224 */ /* 0x000fc800000e0e00 */
[-C--:B---3--:R-:W-:Y:S01]  /*a530*/  IMAD R0, R5, R14.reuse, RZ ;  /* 0x0000000e05007224 */ /* 0x088fe200078e02ff */
[----:B------:R-:W1:Y:S01]  /*a540*/  LDC R8, c[0x0][0x608] ;  /* 0x00018200ff087b82 */ /* 0x000e620000000800 */
[----:B------:R-:W-:-:S04]  /*a550*/  IMAD.WIDE.U32 R4, R3, R14, R16 ;  /* 0x0000000e03047225 */ /* 0x000fc800078e0010 */
[----:B------:R-:W-:Y:S01]  /*a560*/  IMAD R3, R3, R15, R0 ;  /* 0x0000000f03037224 */ /* 0x000fe200078e0200 */
[----:B------:R-:W-:Y:S02]  /*a570*/  I2FP.F32.U32 R0, R24 ;  /* 0x0000001800007245 */ /* 0x000fe40000201000 */
[----:B------:R-:W3:Y:S01]  /*a580*/  LDC R28, c[0x0][0x658] ;  /* 0x00019600ff1c7b82 */ /* 0x000ee20000000800 */
[----:B------:R-:W-:Y:S01]  /*a590*/  IMAD.IADD R3, R5, 0x1, R3 ;  /* 0x0000000105037824 */ /* 0x000fe200078e0203 */
[----:B--2---:R-:W-:Y:S01]  /*a5a0*/  ISETP.NE.U32.AND P0, PT, R30, RZ, PT ;  /* 0x000000ff1e00720c */ /* 0x004fe20003f05070 */
[----:B------:R-:W-:Y:S01]  /*a5b0*/  FMUL R0, R0, UR4 ;  /* 0x0000000400007c20 */ /* 0x000fe20008400000 */
[----:B------:R-:W-:Y:S02]  /*a5c0*/  IMAD.MOV.U32 R5, RZ, RZ, -0x1 ;  /* 0xffffffffff057424 */ /* 0x000fe400078e00ff */
[----:B------:R-:W-:Y:S01]  /*a5d0*/  ISETP.NE.AND.EX P0, PT, R31, RZ, PT, P0 ;  /* 0x000000ff1f00720c */ /* 0x000fe20003f05300 */
[----:B------:R2:W2:Y:S01]  /*a5e0*/  F2I.U32.TRUNC.NTZ R14, R0 ;  /* 0x00000000000e7305 */ /* 0x0004a2000020f000 */
[----:B------:R-:W2:Y:S01]  /*a5f0*/  LDC R15, c[0x0][0x148] ;  /* 0x00005200ff0f7b82 */ /* 0x000ea20000000800 */
[----:B0-----:R-:W-:-:S02]  /*a600*/  SHF.R.U64 R12, R4, R6, R3 ;  /* 0x00000006040c7219 */ /* 0x001fc40000001203 */
[----:B------:R-:W-:-:S05]  /*a610*/  SHF.R.U32.HI R3, RZ, R6, R3 ;  /* 0x00000006ff037219 */ /* 0x000fca0000011603 */
[----:B------:R-:W0:Y:S01]  /*a620*/  LDC R20, c[0x0][0x600] ;  /* 0x00018000ff147b82 */ /* 0x000e220000000800 */
[-CC-:B-1----:R-:W-:Y:S02]  /*a630*/  SHF.R.U64 R10, R12, R8.reuse, R3.reuse ;  /* 0x000000080c0a7219 */ /* 0x182fe40000001203 */
[----:B------:R-:W-:-:S05]  /*a640*/  SHF.R.U32.HI R3, RZ, R8, R3 ;  /* 0x00000008ff037219 */ /* 0x000fca0000011603 */
[----:B------:R-:W1:Y:S01]  /*a650*/  LDC R25, c[0x0][0x648] ;  /* 0x00019200ff197b82 */ /* 0x000e620000000800 */
[-C--:B---3--:R-:W-:Y:S02]  /*a660*/  SHF.L.U32 R4, R5, R28.reuse, RZ ;  /* 0x0000001c05047219 */ /* 0x088fe400000006ff */
[-CC-:B------:R-:W-:Y:S02]  /*a670*/  SHF.R.U64 R13, R10, R28.reuse, R3.reuse ;  /* 0x0000001c0a0d7219 */ /* 0x180fe40000001203 */
[----:B------:R-:W-:Y:S02]  /*a680*/  SHF.R.U32.HI R5, RZ, R28, R3 ;  /* 0x0000001cff057219 */ /* 0x000fe40000011603 */
[----:B------:R-:W-:Y:S01]  /*a690*/  LOP3.LUT R21, RZ, R4, RZ, 0x33, !PT ;  /* 0x00000004ff157212 */ /* 0x000fe200078e33ff */
[----:B------:R-:W3:Y:S01]  /*a6a0*/  LDC R27, c[0x0][0x638] ;  /* 0x00018e00ff1b7b82 */ /* 0x000ee20000000800 */
[----:B------:R-:W-:Y:S01]  /*a6b0*/  SHF.L.U32 R28, R7, R28, RZ ;  /* 0x0000001c071c7219 */ /* 0x000fe200000006ff */
[----:B------:R-:W-:-:S06]  /*a6c0*/  IMAD.MOV.U32 R4, RZ, RZ, R13 ;  /* 0x000000ffff047224 */ /* 0x000fcc00078e000d */
[----:B------:R-:W0:Y:S01]  /*a6d0*/  LDC R29, c[0x0][0x610] ;  /* 0x00018400ff1d7b82 */ /* 0x000e220000000800 */
[----:B------:R-:W-:Y:S05]  /*a6e0*/  @!P0 BRA `(.L_x_171) ;  /* 0x0000000000288947 */ /* 0x000fea0003800000 */
[----:B--2---:R-:W2:Y:S02]  /*a6f0*/  LDC R0, c[0x0][0x64c] ;  /* 0x00019300ff007b82 */ /* 0x004ea40000000800 */
[----:B--2---:R-:W-:-:S05]  /*a700*/  IADD3 R3, P0, R13, R0, RZ ;  /* 0x000000000d037210 */ /* 0x004fca0007f1e0ff */
        /* <DEDUP_REMOVED lines=8> */
.L_x_171:
[----:B------:R-:W-:Y:S01]  /*a790*/  ISETP.NE.AND P0, PT, R2, 0x1, PT ;  /* 0x000000010200780c */ /* 0x000fe20003f05270 */
[----:B--2---:R-:W-:Y:S01]  /*a7a0*/  IMAD.MOV R14, RZ, RZ, -R14 ;  /* 0x000000ffff0e7224 */ /* 0x004fe200078e0a0e */
[----:B-1----:R-:W-:Y:S01]  /*a7b0*/  SHF.R.U64 R0, R4, R25, R5 ;  /* 0x0000001904007219 */ /* 0x002fe20000001205 */
[----:B0-----:R-:W-:Y:S01]  /*a7c0*/  VIADD R5, R20, 0xffffffff ;  /* 0xffffffff14057836 */ /* 0x001fe20000000000 */
[----:B------:R-:W-:Y:S01]  /*a7d0*/  LOP3.LUT R3, R10, R21, RZ, 0xc0, !PT ;  /* 0x000000150a037212 */ /* 0x000fe200078ec0ff */
[----:B------:R-:W-:Y:S02]  /*a7e0*/  IMAD.MOV.U32 R6, RZ, RZ, 0x1 ;  /* 0x00000001ff067424 */ /* 0x000fe400078e00ff */
[----:B------:R-:W-:Y:S01]  /*a7f0*/  IMAD.MOV R4, RZ, RZ, -R0 ;  /* 0x000000ffff047224 */ /* 0x000fe200078e0a00 */
[----:B------:R-:W-:Y:S01]  /*a800*/  LOP3.LUT R5, R12, R5, RZ, 0xc0, !PT ;  /* 0x000000050c057212 */ /* 0x000fe200078ec0ff */
[----:B------:R-:W-:Y:S02]  /*a810*/  IMAD R3, R28, R0, R3 ;  /* 0x000000001c037224 */ /* 0x000fe400078e0203 */
[----:B---3--:R-:W-:-:S02]  /*a820*/  IMAD R0, R4, R27, R13 ;  /* 0x0000001b04007224 */ /* 0x008fc400078e020d */
[----:B------:R-:W-:Y:S02]  /*a830*/  @P0 IMAD R26, R15, R14, R24 ;  /* 0x0000000e0f1a0224 */ /* 0x000fe400078e0218 */
[----:B------:R-:W-:Y:S01]  /*a840*/  IMAD R4, R0, R20, R5 ;  /* 0x0000001400047224 */ /* 0x000fe200078e0205 */
[----:B------:R-:W-:Y:S01]  /*a850*/  PRMT R0, R6, 0x7610, R0 ;  /* 0x0000761006007816 */ /* 0x000fe20000000000 */
[----:B------:R-:W-:-:S05]  /*a860*/  IMAD R3, R3, R29, R26 ;  /* 0x0000001d03037224 */ /* 0x000fca00078e021a */
[----:B------:R-:W-:Y:S02]  /*a870*/  SEL R100, R4, R3, !P0 ;  /* 0x0000000304647207 */ /* 0x000fe40004000000 */
[----:B------:R-:W-:-:S07]  /*a880*/  SEL R3, R3, R4, !P0 ;  /* 0x0000000403037207 */ /* 0x000fce0004000000 */
.L_x_169:
[----:B------:R-:W-:Y:S01]  /*a890*/  LOP3.LUT P0, RZ, R0, 0xff, RZ, 0xc0, !PT ;  /* 0x000000ff00ff7812 */ /* 0x000fe2000780c0ff */
[----:B------:R-:W-:-:S12]  /*a8a0*/  IMAD.MOV.U32 R99, RZ, RZ, R3 ;  /* 0x000000ffff637224 */ /* 0x000fd800078e0003 */
[----:B------:R-:W-:Y:S05]  /*a8b0*/  @P0 BRA `(.L_x_172) ;  /* 0xffffff68003c0947 */ /* 0x000fea000383ffff */
[----:B------:R-:W-:Y:S05]  /*a8c0*/  EXIT ;  /* 0x000000000000794d */ /* 0x000fea0003800000 */
.L_x_7:
[----:B0-----:R-:W-:Y:S01]  /*a8d0*/  ULDC.64 UR4, c[0x0][0x650] ;  /* 0x0001940000047ab9 */ /* 0x001fe20000000a00 */
        /* <DEDUP_REMOVED lines=25> */
.L_x_174:
[----:B------:R-:W0:Y:S01]  /*aa70*/  LDC.64 R28, c[0x0][0x640] ;  /* 0x00019000ff1c7b82 */ /* 0x000e220000000a00 */
[-CC-:B------:R-:W-:Y:S01]  /*aa80*/  SHF.R.U64 R22, R12, R6.reuse, R13.reuse ;  /* 0x000000060c167219 */ /* 0x180fe2000000120d */
[----:B------:R-:W-:Y:S01]  /*aa90*/  IMAD.MOV.U32 R30, RZ, RZ, 0x1 ;  /* 0x00000001ff1e7424 */ /* 0x000fe200078e00ff */
[----:B------:R-:W-:Y:S02]  /*aaa0*/  SHF.R.U32.HI R6, RZ, R6, R13 ;  /* 0x00000006ff067219 */ /* 0x000fe4000001160d */
        /* <DEDUP_REMOVED lines=8> */
[----:B------:R-:W-:Y:S01]  /*ab30*/  IMAD.IADD R9, R9, 0x1, R11 ;  /* 0x0000000109097824 */ /* 0x000fe200078e020b */
[----:B0-----:R-:W-:-:S04]  /*ab40*/  ISETP.NE.U32.AND P0, PT, R28, RZ, PT ;  /* 0x000000ff1c00720c */ /* 0x001fc80003f05070 */
[----:B------:R-:W-:Y:S02]  /*ab50*/  ISETP.NE.AND.EX P0, PT, R29, RZ, PT, P0 ;  /* 0x000000ff1d00720c */ /* 0x000fe40003f05300 */
[----:B------:R-:W0:Y:S01]  /*ab60*/  LDC R20, c[0x0][0x600] ;  /* 0x00018000ff147b82 */ /* 0x000e220000000800 */
[-CC-:B-1----:R-:W-:Y:S01]  /*ab70*/  SHF.R.U64 R14, R8, R10.reuse, R9.reuse ;  /* 0x0000000a080e7219 */ /* 0x182fe20000001209 */
[----:B------:R-:W-:Y:S01]  /*ab80*/  IMAD.MOV.U32 R8, RZ, RZ, -0x1 ;  /* 0xffffffffff087424 */ /* 0x000fe200078e00ff */
[----:B------:R-:W-:-:S05]  /*ab90*/  SHF.R.U32.HI R9, RZ, R10, R9 ;  /* 0x0000000aff097219 */ /* 0x000fca0000011609 */
[----:B------:R-:W1:Y:S01]  /*aba0*/  LDC R24, c[0x0][0x648] ;  /* 0x00019200ff187b82 */ /* 0x000e620000000800 */
[-CC-:B--2---:R-:W-:Y:S02]  /*abb0*/  SHF.R.U64 R23, R14, R12.reuse, R9.reuse ;  /* 0x0000000c0e177219 */ /* 0x184fe40000001209 */
[----:B------:R-:W-:-:S05]  /*abc0*/  SHF.R.U32.HI R6, RZ, R12, R9 ;  /* 0x0000000cff067219 */ /* 0x000fca0000011609 */
[----:B------:R-:W2:Y:S01]  /*abd0*/  LDC R26, c[0x0][0x638] ;  /* 0x00018e00ff1a7b82 */ /* 0x000ea20000000800 */
[-C--:B---3--:R-:W-:Y:S02]  /*abe0*/  SHF.L.U32 R8, R8, R27.reuse, RZ ;  /* 0x0000001b08087219 */ /* 0x088fe400000006ff */
[-CC-:B------:R-:W-:Y:S02]  /*abf0*/  SHF.R.U64 R25, R23, R27.reuse, R6.reuse ;  /* 0x0000001b17197219 */ /* 0x180fe40000001206 */
[----:B------:R-:W-:Y:S02]  /*ac00*/  LOP3.LUT R32, RZ, R8, RZ, 0x33, !PT ;  /* 0x00000008ff207212 */ /* 0x000fe400078e33ff */
[----:B------:R-:W-:Y:S01]  /*ac10*/  SHF.R.U32.HI R9, RZ, R27, R6 ;  /* 0x0000001bff097219 */ /* 0x000fe20000011606 */
[----:B------:R-:W3:Y:S01]  /*ac20*/  LDC R31, c[0x0][0x610] ;  /* 0x00018400ff1f7b82 */ /* 0x000ee20000000800 */
[----:B------:R-:W-:Y:S01]  /*ac30*/  IMAD.MOV.U32 R8, RZ, RZ, R25 ;  /* 0x000000ffff087224 */ /* 0x000fe200078e0019 */
[----:B------:R-:W-:Y:S06]  /*ac40*/  @!P0 BRA `(.L_x_175) ;  /* 0x0000000000288947 */ /* 0x000fec0003800000 */
        /* <DEDUP_REMOVED lines=10> */
.L_x_175:
[----:B------:R-:W-:Y:S02]  /*acf0*/  ISETP.NE.AND P0, PT, R2, 0x1, PT ;  /* 0x000000010200780c */ /* 0x000fe40003f05270 */
[----:B-1----:R-:W-:Y:S01]  /*ad00*/  SHF.R.U64 R6, R8, R24, R9 ;  /* 0x0000001808067219 */ /* 0x002fe20000001209 */
[----:B0-----:R-:W-:Y:S01]  /*ad10*/  VIADD R9, R20, 0xffffffff ;  /* 0xffffffff14097836 */ /* 0x001fe20000000000 */
[----:B------:R-:W-:Y:S02]  /*ad20*/  SHF.L.U32 R30, R30, R27, RZ ;  /* 0x0000001b1e1e7219 */ /* 0x000fe400000006ff */
[----:B------:R-:W-:Y:S01]  /*ad30*/  LOP3.LUT R5, R23, R32, RZ, 0xc0, !PT ;  /* 0x0000002017057212 */ /* 0x000fe200078ec0ff */
[----:B------:R-:W-:-:S04]  /*ad40*/  IMAD.MOV R8, RZ, RZ, -R6 ;  /* 0x000000ffff087224 */ /* 0x000fc800078e0a06 */
[----:B------:R-:W-:Y:S01]  /*ad50*/  IMAD R6, R30, R6, R5 ;  /* 0x000000061e067224 */ /* 0x000fe200078e0205 */
[----:B------:R-:W-:Y:S01]  /*ad60*/  LOP3.LUT R5, R14, R9, RZ, 0xc0, !PT ;  /* 0x000000090e057212 */ /* 0x000fe200078ec0ff */
[----:B------:R-:W-:Y:S02]  /*ad70*/  @P0 IMAD R3, R7, R21, R4 ;  /* 0x0000001507030224 */ /* 0x000fe400078e0204 */
[----:B--2---:R-:W-:Y:S02]  /*ad80*/  IMAD R4, R8, R26, R25 ;  /* 0x0000001a08047224 */ /* 0x004fe400078e0219 */
[----:B---3--:R-:W-:Y:S02]  /*ad90*/  IMAD R3, R6, R31, R3 ;  /* 0x0000001f06037224 */ /* 0x008fe400078e0203 */
[----:B------:R-:W-:Y:S02]  /*ada0*/  IMAD R4, R4, R20, R5 ;  /* 0x0000001404047224 */ /* 0x000fe400078e0205 */
[----:B------:R-:W-:-:S02]  /*adb0*/  IMAD.MOV.U32 R8, RZ, RZ, 0x1 ;  /* 0x00000001ff087424 */ /* 0x000fc400078e00ff */
[----:B------:R-:W-:Y:S01]  /*adc0*/  IMAD.MOV.U32 R6, RZ, RZ, R22 ;  /* 0x000000ffff067224 */ /* 0x000fe200078e0016 */
[----:B------:R-:W-:Y:S02]  /*add0*/  SEL R20, R4, R3, !P0 ;  /* 0x0000000304147207 */ /* 0x000fe40004000000 */
[----:B------:R-:W-:-:S07]  /*ade0*/  SEL R13, R3, R4, !P0 ;  /* 0x00000004030d7207 */ /* 0x000fce0004000000 */
.L_x_173:
[----:B------:R-:W-:-:S08]  /*adf0*/  NOP ;  /* 0x0000000000007918 */ /* 0x000fd00000000000 */
[----:B------:R-:W0:-:S00]  /*ae00*/  USETMAXREG.DEALLOC.CTAPOOL 0x28 ;  /* 0x00000028000079c8 */ /* 0x000e0000080e0500 */
[----:B0-----:R-:W-:-:S13]  /*ae10*/  ISETP.NE.AND P0, PT, R0, RZ, PT ;  /* 0x000000ff0000720c */ /* 0x001fda0003f05270 */
[----:B------:R-:W-:Y:S05]  /*ae20*/  @P0 EXIT ;  /* 0x000000000000094d */ /* 0x000fea0003800000 */
[----:B------:R-:W-:Y:S01]  /*ae30*/  LOP3.LUT P0, RZ, R8, 0xff, RZ, 0xc0, !PT ;  /* 0x000000ff08ff7812 */ /* 0x000fe2000780c0ff */
[----:B------:R-:W-:Y:S02]  /*ae40*/  IMAD.MOV.U32 R0, RZ, RZ, 0x1 ;  /* 0x00000001ff007424 */ /* 0x000fe400078e00ff */
[----:B------:R-:W-:-:S10]  /*ae50*/  IMAD.MOV.U32 R3, RZ, RZ, RZ ;  /* 0x000000ffff037224 */ /* 0x000fd400078e00ff */
[----:B------:R-:W-:Y:S05]  /*ae60*/  @!P0 BRA `(.L_x_176) ;  /* 0x0000000c00708947 */ /* 0x000fea0003800000 */
[----:B------:R-:W0:Y:S01]  /*ae70*/  LDC R0, c[0x0][0x28c] ;  /* 0x0000a300ff007b82 */ /* 0x000e220000000800 */
[----:B------:R-:W1:Y:S01]  /*ae80*/  S2R R9, SR_CgaCtaId ;  /* 0x0000000000097919 */ /* 0x000e620000008800 */
[----:B------:R-:W-:Y:S01]  /*ae90*/  ULDC UR5, c[0x0][0x658] ;  /* 0x0001960000057ab9 */ /* 0x000fe20000000800 */
[----:B------:R-:W-:Y:S01]  /*aea0*/  UMOV UR7, 0xffffffff ;  /* 0xffffffff00077882 */ /* 0x000fe20000000000 */
[----:B------:R-:W-:Y:S01]  /*aeb0*/  ULDC UR6, c[0x0][0xc] ;  /* 0x0000030000067ab9 */ /* 0x000fe20000000800 */
[----:B------:R-:W-:Y:S01]  /*aec0*/  USHF.L.U32 UR9, UR7, UR5, URZ ;  /* 0x0000000507097299 */ /* 0x000fe2000800063f */
[----:B------:R-:W-:Y:S01]  /*aed0*/  BSSY B0, `(.L_x_176) ;  /* 0x00000d5000007945 */ /* 0x000fe20003800000 */
[----:B------:R-:W-:Y:S01]  /*aee0*/  UMOV UR8, 0x1 ;  /* 0x0000000100087882 */ /* 0x000fe20000000000 */
[----:B------:R-:W-:Y:S01]  /*aef0*/  ULDC UR7, c[0x0][0x10] ;  /* 0x0000040000077ab9 */ /* 0x000fe20000000800 */
[----:B------:R-:W-:Y:S01]  /*af00*/  USHF.L.U32 UR5, UR8, UR5, URZ ;  /* 0x0000000508057299 */ /* 0x000fe2000800063f */
[----:B------:R-:W-:Y:S01]  /*af10*/  IMAD.MOV.U32 R10, RZ, RZ, 0x1 ;  /* 0x00000001ff0a7424 */ /* 0x000fe200078e00ff */
[----:B------:R-:W-:Y:S01]  /*af20*/  UIMAD.WIDE.U32 UR6, UR6, UR7, URZ ;  /* 0x00000007060672a5 */ /* 0x000fe2000f8e003f */
[----:B------:R-:W-:Y:S01]  /*af30*/  LOP3.LUT R12, R19, 0x2, RZ, 0xfc, !PT ;  /* 0x00000002130c7812 */ /* 0x000fe200078efcff */
[----:B------:R-:W-:Y:S01]  /*af40*/  ULDC UR8, c[0x0][0x14] ;  /* 0x0000050000087ab9 */ /* 0x000fe20000000800 */
[----:B------:R-:W-:Y:S01]  /*af50*/  ULDC UR4, c[0x0][0x600] ;  /* 0x0001800000047ab9 */ /* 0x000fe20000000800 */
[----:B------:R-:W-:-:S02]  /*af60*/  UIMAD.WIDE.U32 UR30, UR6, UR8, URZ ;  /* 0x00000008061e72a5 */ /* 0x000fc4000f8e003f */
[----:B------:R-:W-:Y:S02]  /*af70*/  UIMAD UR7, UR7, UR8, URZ ;  /* 0x00000008070772a4 */ /* 0x000fe4000f8e023f */
[----:B------:R-:W-:Y:S02]  /*af80*/  UIADD3 UR4, UR4, -0x1, URZ ;  /* 0xffffffff04047890 */ /* 0x000fe4000fffe03f */
[----:B------:R-:W-:Y:S02]  /*af90*/  ULOP3.LUT UR6, URZ, UR9, URZ, 0x33, !UPT ;  /* 0x000000093f067292 */ /* 0x000fe4000f8e333f */
[----:B------:R-:W-:Y:S01]  /*afa0*/  UIADD3 UR7, UR31, UR7, URZ ;  /* 0x000000071f077290 */ /* 0x000fe2000fffe03f */
[----:B0-----:R-:W-:Y:S01]  /*afb0*/  VIADD R0, R0, 0x7f ;  /* 0x0000007f00007836 */ /* 0x001fe20000000000 */
[----:B------:R-:W-:-:S04]  /*afc0*/  ULDC.64 UR38, c[0x0][0x198] ;  /* 0x0000660000267ab9 */ /* 0x000fc80000000a00 */
[----:B------:R-:W-:-:S04]  /*afd0*/  SHF.R.S32.HI R3, RZ, 0x1f, R0 ;  /* 0x0000001fff037819 */ /* 0x000fc80000011400 */
[----:B------:R-:W-:Y:S01]  /*afe0*/  LEA.HI R3, R3, R0, RZ, 0x7 ;  /* 0x0000000003037211 */ /* 0x000fe200078f38ff */
[----:B------:R-:W-:Y:S01]  /*aff0*/  IMAD.MOV.U32 R0, RZ, RZ, 0x1 ;  /* 0x00000001ff007424 */ /* 0x000fe200078e00ff */
[----:B-1----:R-:W-:Y:S02]  /*b000*/  LOP3.LUT R9, R9, 0x1, RZ, 0xc0, !PT ;  /* 0x0000000109097812 */ /* 0x002fe400078ec0ff */
[----:B------:R-:W-:Y:S01]  /*b010*/  SHF.R.S32.HI R8, RZ, 0x7, R3 ;  /* 0x00000007ff087819 */ /* 0x000fe20000011403 */
[----:B------:R-:W-:-:S04]  /*b020*/  IMAD.MOV.U32 R3, RZ, RZ, RZ ;  /* 0x000000ffff037224 */ /* 0x000fc800078e00ff */
[----:B------:R-:W-:-:S07]  /*b030*/  VIADD R11, R8, 0x1 ;  /* 0x00000001080b7836 */ /* 0x000fce0000000000 */
.L_x_187:
[----:B------:R-:W-:-:S03]  /*b040*/  UMOV UR8, 0xffffffff ;  /* 0xffffffff00087882 */ /* 0x000fc60000000000 */
[----:B------:R-:W-:Y:S05]  /*b050*/  BRA.DIV UR8, `(.L_x_177) ;  /* 0x0000000e08947947 */ /* 0x000fea000b800000 */
[----:B------:R-:W-:-:S13]  /*b060*/  ELECT P6, URZ, PT ;  /* 0x00000000003f782f */ /* 0x000fda00038c0000 */
.L_x_196:
[----:B------:R-:W0:Y:S01]  /*b070*/  LDC R4, c[0x0][0x28c] ;  /* 0x0000a300ff047b82 */ /* 0x000e220000000800 */
[----:B------:R-:W-:Y:S01]  /*b080*/  BSSY B1, `(.L_x_178) ;  /* 0x0000046000017945 */ /* 0x000fe20003800000 */
[----:B0-----:R-:W-:-:S13]  /*b090*/  ISETP.LT.OR P6, PT, R4, 0x1, !P6 ;  /* 0x000000010400780c */ /* 0x001fda00077c1670 */
[----:B------:R-:W-:Y:S05]  /*b0a0*/  @P6 BRA `(.L_x_179) ;  /* 0x00000004000c6947 */ /* 0x000fea0003800000 */
[----:B------:R-:W-:Y:S02]  /*b0b0*/  IMAD R20, R20, 0x2, R9 ;  /* 0x0000000214147824 */ /* 0x000fe400078e0209 */
[----:B------:R-:W-:Y:S02]  /*b0c0*/  IMAD R15, R13, 0x180, RZ ;  /* 0x000001800d0f7824 */ /* 0x000fe400078e02ff */
[----:B------:R-:W-:Y:S02]  /*b0d0*/  IMAD.MOV.U32 R22, RZ, RZ, RZ ;  /* 0x000000ffff167224 */ /* 0x000fe400078e00ff */
[----:B------:R-:W-:Y:S02]  /*b0e0*/  IMAD.MOV.U32 R4, RZ, RZ, R11 ;  /* 0x000000ffff047224 */ /* 0x000fe400078e000b */
[----:B------:R-:W-:Y:S02]  /*b0f0*/  IMAD.MOV.U32 R5, RZ, RZ, R0 ;  /* 0x000000ffff057224 */ /* 0x000fe400078e0000 */
[----:B------:R-:W-:-:S02]  /*b100*/  IMAD.MOV.U32 R14, RZ, RZ, R3 ;  /* 0x000000ffff0e7224 */ /* 0x000fc400078e0003 */
[----:B------:R-:W-:-:S07]  /*b110*/  IMAD R21, R20, 0x18, RZ ;  /* 0x0000001814157824 */ /* 0x000fce00078e02ff */
.L_x_182:
[----:B------:R-:W0:Y:S01]  /*b120*/  S2R R20, SR_CgaCtaId ;  /* 0x0000000000147919 */ /* 0x000e220000008800 */
[----:B------:R-:W-:Y:S02]  /*b130*/  MOV R7, 0x400 ;  /* 0x0000040000077802 */ /* 0x000fe40000000f00 */
[----:B------:R-:W-:-:S13]  /*b140*/  LOP3.LUT P1, RZ, R18, 0x7f, RZ, 0xc0, !PT ;  /* 0x0000007f12ff7812 */ /* 0x000fda000782c0ff */
[----:B------:R-:W1:Y:S01]  /*b150*/  @!P1 LDC R13, c[0x0][0x500] ;  /* 0x00014000ff0d9b82 */ /* 0x000e620000000800 */
[----:B0-----:R-:W-:Y:S02]  /*b160*/  LEA R23, R20, R7, 0x18 ;  /* 0x0000000714177211 */ /* 0x001fe400078ec0ff */
[----:B------:R-:W-:-:S03]  /*b170*/  SHF.L.U32 R7, R5, 0x1f, RZ ;  /* 0x0000001f05077819 */ /* 0x000fc600000006ff */
[----:B------:R-:W-:-:S04]  /*b180*/  IMAD R20, R14, 0x8, R23 ;  /* 0x000000080e147824 */ /* 0x000fc800078e0217 */
[----:B------:R-:W0:Y:S02]  /*b190*/  SYNCS.PHASECHK.TRANS64.TRYWAIT P0, [R20+URZ+0x10], R7 ;  /* 0x00001007140075a7 */ /* 0x000e24000800017f */
[----:B01----:R-:W-:Y:S05]  /*b1a0*/  @!P0 BRA `(.L_x_180) ;  /* 0x0000000c00608947 */ /* 0x003fea0003800000 */
.L_x_197:
[----:B0-----:R-:W-:Y:S01]  /*b1b0*/  PRMT R7, R12, 0x9910, RZ ;  /* 0x000099100c077816 */ /* 0x001fe200000000ff */
[----:B------:R0:W-:Y:S03]  /*b1c0*/  @!P1 SYNCS.ARRIVE.TRANS64 RZ, [R20+URZ], R13 ;  /* 0x0000000d14ff99a7 */ /* 0x0001e6000800003f */
[----:B------:R-:W-:-:S13]  /*b1d0*/  ISETP.NE.AND P0, PT, R7, 0x2, PT ;  /* 0x000000020700780c */ /* 0x000fda0003f05270 */
[----:B0-----:R-:W-:Y:S05]  /*b1e0*/  @P0 BRA `(.L_x_181) ;  /* 0x0000000000040947 */ /* 0x001fea0003800000 */
[----:B------:R-:W-:Y:S01]  /*b1f0*/  BPT.TRAP 0x1 ;  /* 0x000000040000795c */ /* 0x000fe20000300000 */
.L_x_181:
[----:B------:R-:W-:Y:S01]  /*b200*/  IMAD R7, R14, 0x4, R9 ;  /* 0x000000040e077824 */ /* 0x000fe200078e0209 */
[----:B------:R-:W-:Y:S01]  /*b210*/  R2UR UR34, R22 ;  /* 0x00000000162272ca */ /* 0x000fe200000e0000 */
[--C-:B------:R-:W-:Y:S01]  /*b220*/  IMAD R13, R14, 0x18000, R23.reuse ;  /* 0x000180000e0d7824 */ /* 0x100fe200078e0217 */
[----:B------:R-:W-:Y:S01]  /*b230*/  R2UR UR33, R20 ;  /* 0x00000000142172ca */ /* 0x000fe200000e0000 */
[----:B------:R-:W-:Y:S01]  /*b240*/  IMAD R7, R7, 0x600, RZ ;  /* 0x0000060007077824 */ /* 0x000fe200078e02ff */
[----:B------:R-:W-:Y:S01]  /*b250*/  R2UR UR36, R6 ;  /* 0x00000000062472ca */ /* 0x000fe200000e0000 */
[----:B------:R-:W-:Y:S01]  /*b260*/  VIADD R4, R4, 0xffffffff ;  /* 0xffffffff04047836 */ /* 0x000fe20000000000 */
[----:B------:R-:W-:Y:S01]  /*b270*/  R2UR UR24, R13 ;  /* 0x000000000d1872ca */ /* 0x000fe200000e0000 */
[----:B------:R-:W-:Y:S01]  /*b280*/  IMAD R7, R7, 0x2, R23 ;  /* 0x0000000207077824 */ /* 0x000fe200078e0217 */
[----:B------:R-:W-:Y:S01]  /*b290*/  R2UR UR35, R15 ;  /* 0x000000000f2372ca */ /* 0x000fe200000e0000 */
[----:B------:R-:W-:Y:S01]  /*b2a0*/  UIADD3 UR14, UP0, UR38, 0xf0, URZ ;  /* 0x000000f0260e7890 */ /* 0x000fe2000ff1e03f */
[----:B------:R-:W-:Y:S01]  /*b2b0*/  R2UR UR19, R21 ;  /* 0x00000000151372ca */ /* 0x000fe200000e0000 */
[----:B------:R-:W-:Y:S01]  /*b2c0*/  UIADD3 UR40, UP1, UR38, 0x1f0, URZ ;  /* 0x000001f026287890 */ /* 0x000fe2000ff3e03f */
[----:B------:R-:W-:Y:S01]  /*b2d0*/  R2UR UR8, R7 ;  /* 0x00000000070872ca */ /* 0x000fe200000e0000 */
[----:B------:R-:W-:Y:S01]  /*b2e0*/  UIADD3.X UR15, URZ, UR39, URZ, UP0, !UPT ;  /* 0x000000273f0f7290 */ /* 0x000fe200087fe43f */
[----:B------:R-:W-:Y:S01]  /*b2f0*/  ISETP.GT.AND P1, PT, R4, 0x1, PT ;  /* 0x000000010400780c */ /* 0x000fe20003f24270 */
[----:B------:R-:W-:Y:S01]  /*b300*/  UIADD3 UR26, UR34, 0x40, URZ ;  /* 0x00000040221a7890 */ /* 0x000fe2000fffe03f */
[----:B------:R-:W-:Y:S01]  /*b310*/  VIADD R14, R14, 0x1 ;  /* 0x000000010e0e7836 */ /* 0x000fe20000000000 */
[----:B------:R-:W-:Y:S01]  /*b320*/  UIADD3.X UR41, URZ, UR39, URZ, UP1, !UPT ;  /* 0x000000273f297290 */ /* 0x000fe20008ffe43f */
[----:B------:R-:W-:Y:S01]  /*b330*/  VIADD R22, R22, 0x80 ;  /* 0x0000008016167836 */ /* 0x000fe20000000000 */
[----:B------:R-:W-:-:S02]  /*b340*/  UIADD3 UR32, UR24, 0x100, URZ ;  /* 0x0000010018207890 */ /* 0x000fc4000fffe03f */
[----:B------:R-:W-:Y:S01]  /*b350*/  UIADD3 UR24, UR24, 0xc100, URZ ;  /* 0x0000c10018187890 */ /* 0x000fe2000fffe03f */
[----:B------:R-:W-:Y:S01]  /*b360*/  ISETP.NE.AND P0, PT, R14, 0x2, PT ;  /* 0x000000020e00780c */ /* 0x000fe20003f05270 */
[----:B------:R-:W-:Y:S01]  /*b370*/  UMOV UR22, 0x0 ;  /* 0x0000000000167882 */ /* 0x000fe20000000000 */
[----:B------:R-:W-:Y:S01]  /*b380*/  UMOV UR23, 0x10000000 ;  /* 0x1000000000177882 */ /* 0x000fe20000000000 */
[----:B------:R-:W-:Y:S01]  /*b390*/  UIADD3 UR16, UR8, 0x30100, URZ ;  /* 0x0003010008107890 */ /* 0x000fe2000fffe03f */
[----:B------:R-:W-:Y:S01]  /*b3a0*/  SEL R20, RZ, 0x1, P0 ;  /* 0x00000001ff147807 */ /* 0x000fe20000000000 */
[----:B------:R-:W-:Y:S01]  /*b3b0*/  UIADD3 UR8, UR8, 0x31900, URZ ;  /* 0x0003190008087890 */ /* 0x000fe2000fffe03f */
[----:B------:R0:W-:Y:S01]  /*b3c0*/  UTMALDG.3D [UR32], [UR14], desc[UR22] ;  /* 0x000016200e0075b4 */ /* 0x0001e20008011000 */
        /* <DEDUP_REMOVED lines=8> */
[----:B------:R-:W-:Y:S01]  /*b450*/  UMOV UR11, UR19 ;  /* 0x00000013000b7c82 */ /* 0x000fe20008000000 */
[----:B------:R-:W-:Y:S01]  /*b460*/  UMOV UR12, UR36 ;  /* 0x00000024000c7c82 */ /* 0x000fe20008000000 */
[----:B------:R0:W-:Y:S01]  /*b470*/  UTMALDG.3D [UR24], [UR14], desc[UR22] ;  /* 0x000016180e0075b4 */ /* 0x0001e20008011000 */
[----:B------:R-:W-:Y:S01]  /*b480*/  UMOV UR10, UR26 ;  /* 0x0000001a000a7c82 */ /* 0x000fe20008000000 */
[----:B------:R-:W-:-:S02]  /*b490*/  LOP3.LUT R5, R5, R20, RZ, 0x3c, !PT ;  /* 0x0000001405057212 */ /* 0x000fc400078e3cff */
[----:B------:R-:W-:Y:S01]  /*b4a0*/  SEL R14, R14, RZ, P0 ;  /* 0x000000ff0e0e7207 */ /* 0x000fe20000000000 */
[----:B------:R0:W-:Y:S01]  /*b4b0*/  UTMALDG.3D.MULTICAST [UR16], [UR40], UR13, desc[UR22] ;  /* 0x00001610280073b4 */ /* 0x0001e2000801180d */
[----:B------:R0:W-:Y:S02]  /*b4c0*/  UTMALDG.3D.MULTICAST [UR8], [UR40], UR13, desc[UR22] ;  /* 0x00001608280073b4 */ /* 0x0001e4000801180d */
[----:B0-----:R-:W-:Y:S05]  /*b4d0*/  @P1 BRA `(.L_x_182) ;  /* 0xfffffffc00101947 */ /* 0x001fea000383ffff */
.L_x_179:
[----:B------:R-:W-:Y:S05]  /*b4e0*/  BSYNC B1 ;  /* 0x0000000000017941 */ /* 0x000fea0003800000 */
.L_x_178:
[----:B------:R-:W-:Y:S01]  /*b4f0*/  LOP3.LUT P1, RZ, R10, 0xff, RZ, 0xc0, !PT ;  /* 0x000000ff0aff7812 */ /* 0x000fe2000782c0ff */
[----:B------:R-:W-:Y:S01]  /*b500*/  IMAD.IADD R3, R8, 0x1, R3 ;  /* 0x0000000108037824 */ /* 0x000fe200078e0203 */
[----:B------:R-:W-:Y:S01]  /*b510*/  IADD3 R16, P2, R16, UR30, RZ ;  /* 0x0000001e10107c10 */ /* 0x000fe2000ff5e0ff */
[----:B------:R-:W-:Y:S01]  /*b520*/  ULDC.64 UR8, c[0x0][0x650] ;  /* 0x0001940000087ab9 */ /* 0x000fe20000000a00 */
[----:B------:R-:W-:Y:S01]  /*b530*/  BSSY B1, `(.L_x_183) ;  /* 0x000006c000017945 */ /* 0x000fe20003800000 */
[----:B------:R-:W-:Y:S01]  /*b540*/  IMAD.MOV.U32 R13, RZ, RZ, -0x1 ;  /* 0xffffffffff0d7424 */ /* 0x000fe200078e00ff */
[----:B------:R-:W-:Y:S01]  /*b550*/  ISETP.GT.U32.AND P0, PT, R3, 0x1, PT ;  /* 0x000000010300780c */ /* 0x000fe20003f04070 */
[----:B------:R-:W-:Y:S01]  /*b560*/  IMAD.MOV.U32 R20, RZ, RZ, -0x1 ;  /* 0xffffffffff147424 */ /* 0x000fe200078e00ff */
[----:B------:R-:W-:Y:S02]  /*b570*/  SHF.R.U32.HI R4, RZ, 0x1, R3 ;  /* 0x00000001ff047819 */ /* 0x000fe40000011603 */
[----:B------:R-:W-:-:S02]  /*b580*/  ISETP.LT.U32.AND P0, PT, R8, 0x2, P0 ;  /* 0x000000020800780c */ /* 0x000fc40000701070 */
[----:B------:R-:W-:Y:S01]  /*b590*/  IADD3.X R17, R17, UR7, RZ, P2, !PT ;  /* 0x0000000711117c10 */ /* 0x000fe200097fe4ff */
[----:B------:R-:W0:Y:S01]  /*b5a0*/  @P1 S2R R6, SR_CgaCtaId ;  /* 0x0000000000061919 */ /* 0x000e220000008800 */
[----:B------:R-:W-:Y:S02]  /*b5b0*/  @P1 MOV R5, 0x400 ;  /* 0x0000040000051802 */ /* 0x000fe40000000f00 */
[----:B------:R-:W-:Y:S02]  /*b5c0*/  ISETP.GE.U32.AND P2, PT, R16, UR8, PT ;  /* 0x0000000810007c0c */ /* 0x000fe4000bf46070 */
[----:B------:R-:W-:Y:S02]  /*b5d0*/  LOP3.LUT R4, R4, 0x1, RZ, 0xc0, !PT ;  /* 0x0000000104047812 */ /* 0x000fe400078ec0ff */
[----:B------:R-:W-:Y:S02]  /*b5e0*/  LOP3.LUT R3, R3, 0x1, RZ, 0xc0, !PT ;  /* 0x0000000103037812 */ /* 0x000fe400078ec0ff */
[----:B------:R-:W-:-:S02]  /*b5f0*/  PRMT R10, RZ, 0x7610, R10 ;  /* 0x00007610ff0a7816 */ /* 0x000fc4000000000a */
[----:B0-----:R-:W-:Y:S01]  /*b600*/  @P1 LEA R5, R6, R5, 0x18 ;  /* 0x0000000506051211 */ /* 0x001fe200078ec0ff */
[----:B------:R-:W-:-:S03]  /*b610*/  IMAD.MOV.U32 R6, RZ, RZ, -0x1 ;  /* 0xffffffffff067424 */ /* 0x000fc600078e00ff */
[----:B------:R0:W-:Y:S01]  /*b620*/  @P1 SYNCS.ARRIVE.TRANS64.A1T0 RZ, [R5+URZ+0x38], RZ ;  /* 0x000038ff05ff19a7 */ /* 0x0001e2000810003f */
[----:B------:R-:W-:-:S04]  /*b630*/  ISETP.NE.U32.AND P1, PT, R4, 0x1, PT ;  /* 0x000000010400780c */ /* 0x000fc80003f25070 */
[----:B------:R-:W-:Y:S02]  /*b640*/  ISETP.GT.U32.AND P1, PT, R8, 0x1, !P1 ;  /* 0x000000010800780c */ /* 0x000fe40004f24070 */
[----:B0-----:R-:W-:Y:S02]  /*b650*/  SEL R5, RZ, 0x1, !P0 ;  /* 0x00000001ff057807 */ /* 0x001fe40004000000 */
[----:B------:R-:W-:Y:S02]  /*b660*/  ISETP.GE.U32.AND.EX P0, PT, R17, UR9, PT, P2 ;  /* 0x0000000911007c0c */ /* 0x000fe4000bf06120 */
[----:B------:R-:W-:-:S04]  /*b670*/  SEL R4, RZ, 0x1, !P1 ;  /* 0x00000001ff047807 */ /* 0x000fc80004800000 */
[----:B------:R-:W-:Y:S02]  /*b680*/  LOP3.LUT R0, R4, R0, R5, 0x96, !PT ;  /* 0x0000000004007212 */ /* 0x000fe400078e9605 */
[----:B------:R-:W-:-:S05]  /*b690*/  PRMT R4, RZ, 0x7610, R4 ;  /* 0x00007610ff047816 */ /* 0x000fca0000000004 */
[----:B------:R-:W-:Y:S05]  /*b6a0*/  @P0 BRA `(.L_x_184) ;  /* 0x0000000400500947 */ /* 0x000fea0003800000 */
[----:B------:R-:W0:Y:S01]  /*b6b0*/  S2R R15, SR_CTAID.X ;  /* 0x00000000000f7919 */ /* 0x000e220000002500 */
[----:B------:R-:W-:Y:S01]  /*b6c0*/  ULDC.64 UR8, c[0x0][0x628] ;  /* 0x00018a0000087ab9 */ /* 0x000fe20000000a00 */
[----:B------:R-:W1:Y:S01]  /*b6d0*/  LDC R20, c[0x0][0x144] ;  /* 0x00005100ff147b82 */ /* 0x000e620000000800 */
[----:B------:R-:W-:Y:S01]  /*b6e0*/  ISETP.NE.U32.AND P0, PT, RZ, UR8, PT ;  /* 0x00000008ff007c0c */ /* 0x000fe2000bf05070 */
[----:B------:R-:W2:Y:S01]  /*b6f0*/  S2R R13, SR_CTAID.Y ;  /* 0x00000000000d7919 */ /* 0x000ea20000002600 */
[----:B------:R-:W-:Y:S01]  /*b700*/  ULDC UR11, c[0x0][0x630] ;  /* 0x00018c00000b7ab9 */ /* 0x000fe20000000800 */
[----:B------:R-:W-:Y:S01]  /*b710*/  ULDC UR12, c[0x0][0x150] ;  /* 0x00005400000c7ab9 */ /* 0x000fe20000000800 */
[----:B------:R-:W-:Y:S01]  /*b720*/  ISETP.NE.AND.EX P0, PT, RZ, UR9, PT, P0 ;  /* 0x00000009ff007c0c */ /* 0x000fe2000bf05300 */
[----:B------:R-:W-:Y:S02]  /*b730*/  IMAD.MOV.U32 R4, RZ, RZ, R16 ;  /* 0x000000ffff047224 */ /* 0x000fe400078e0010 */
[----:B------:R-:W-:Y:S01]  /*b740*/  IMAD.MOV.U32 R5, RZ, RZ, R17 ;  /* 0x000000ffff057224 */ /* 0x000fe200078e0011 */
[----:B0-----:R-:W-:-:S09]  /*b750*/  I2FP.F32.U32 R22, R15 ;  /* 0x0000000f00167245 */ /* 0x001fd20000201000 */
[----:B------:R-:W-:Y:S05]  /*b760*/  @!P0 BRA `(.L_x_185) ;  /* 0x0000000000288947 */ /* 0x000fea0003800000 */
[----:B------:R-:W-:Y:S02]  /*b770*/  ULDC UR10, c[0x0][0x634] ;  /* 0x00018d00000a7ab9 */ /* 0x000fe40000000800 */
[----:B------:R-:W-:-:S05]  /*b780*/  IADD3 R5, P0, R16, UR10, RZ ;  /* 0x0000000a10057c10 */ /* 0x000fca000ff1e0ff */
[----:B------:R-:W-:-:S04]  /*b790*/  IMAD.X R21, RZ, RZ, R17, P0 ;  /* 0x000000ffff157224 */ /* 0x000fc800000e0611 */
[----:B------:R-:W-:-:S04]  /*b7a0*/  IMAD.WIDE.U32 R6, R21, UR8, RZ ;  /* 0x0000000815067c25 */ /* 0x000fc8000f8e00ff */
[----:B------:R-:W-:-:S04]  /*b7b0*/  IMAD.WIDE.U32 R6, P0, R5, UR9, R6 ;  /* 0x0000000905067c25 */ /* 0x000fc8000f800006 */
[----:B------:R-:W-:-:S04]  /*b7c0*/  IMAD.WIDE.U32 R4, R5, UR8, RZ ;  /* 0x0000000805047c25 */ /* 0x000fc8000f8e00ff */
[----:B------:R-:W-:Y:S01]  /*b7d0*/  IMAD.MOV.U32 R4, RZ, RZ, R7 ;  /* 0x000000ffff047224 */ /* 0x000fe200078e0007 */
[----:B------:R-:W-:Y:S01]  /*b7e0*/  IADD3 RZ, P1, R5, R6, RZ ;  /* 0x0000000605ff7210 */ /* 0x000fe20007f3e0ff */
[----:B------:R-:W-:-:S04]  /*b7f0*/  IMAD.X R5, RZ, RZ, RZ, P0 ;  /* 0x000000ffff057224 */ /* 0x000fc800000e06ff */
[----:B------:R-:W-:-:S08]  /*b800*/  IMAD.WIDE.U32.X R4, R21, UR9, R4, P1 ;  /* 0x0000000915047c25 */ /* 0x000fd000088e0404 */
.L_x_185:
[----:B------:R-:W-:Y:S01]  /*b810*/  FMUL R22, R22, UR12 ;  /* 0x0000000c16167c20 */ /* 0x000fe20008400000 */
[--C-:B------:R-:W-:Y:S01]  /*b820*/  SHF.R.U64 R14, R4, UR11, R5.reuse ;  /* 0x0000000b040e7c19 */ /* 0x100fe20008001205 */
[----:B------:R-:W-:Y:S01]  /*b830*/  ULDC.64 UR8, c[0x0][0x620] ;  /* 0x0001880000087ab9 */ /* 0x000fe20000000a00 */
[----:B------:R-:W-:Y:S01]  /*b840*/  SHF.R.U32.HI R4, RZ, UR11, R5 ;  /* 0x0000000bff047c19 */ /* 0x000fe20008011605 */
[----:B------:R-:W-:Y:S01]  /*b850*/  ULDC.64 UR10, c[0x0][0x640] ;  /* 0x00019000000a7ab9 */ /* 0x000fe20000000a00 */
[----:B------:R-:W-:Y:S01]  /*b860*/  IADD3 R5, P0, RZ, -R14, RZ ;  /* 0x8000000eff057210 */ /* 0x000fe20007f1e0ff */
[----:B------:R-:W0:Y:S04]  /*b870*/  F2I.U32.TRUNC.NTZ R22, R22 ;  /* 0x0000001600167305 */ /* 0x000e28000020f000 */
[----:B------:R-:W-:Y:S01]  /*b880*/  IMAD.X R4, RZ, RZ, ~R4, P0 ;  /* 0x000000ffff047224 */ /* 0x000fe200000e0e04 */
[----:B------:R-:W-:-:S03]  /*b890*/  ISETP.NE.U32.AND P0, PT, RZ, UR10, PT ;  /* 0x0000000aff007c0c */ /* 0x000fc6000bf05070 */
[----:B------:R-:W-:Y:S01]  /*b8a0*/  IMAD R4, R4, UR8, RZ ;  /* 0x0000000804047c24 */ /* 0x000fe2000f8e02ff */
[----:B------:R-:W-:-:S03]  /*b8b0*/  ISETP.NE.AND.EX P0, PT, RZ, UR11, PT, P0 ;  /* 0x0000000bff007c0c */ /* 0x000fc6000bf05300 */
[C---:B------:R-:W-:Y:S01]  /*b8c0*/  IMAD R7, R5.reuse, UR9, R4 ;  /* 0x0000000905077c24 */ /* 0x040fe2000f8e0204 */
[----:B------:R-:W-:Y:S01]  /*b8d0*/  ULDC UR9, c[0x0][0x154] ;  /* 0x0000550000097ab9 */ /* 0x000fe20000000800 */
[----:B------:R-:W-:Y:S01]  /*b8e0*/  IMAD.WIDE.U32 R4, R5, UR8, R16 ;  /* 0x0000000805047c25 */ /* 0x000fe2000f8e0010 */
[----:B------:R-:W-:-:S03]  /*b8f0*/  ULDC UR8, c[0x0][0x618] ;  /* 0x0001860000087ab9 */ /* 0x000fc60000000800 */
[----:B0-----:R-:W-:Y:S02]  /*b900*/  IMAD.MOV R6, RZ, RZ, -R22 ;  /* 0x000000ffff067224 */ /* 0x001fe400078e0a16 */
[----:B------:R-:W-:Y:S02]  /*b910*/  IMAD.IADD R5, R5, 0x1, R7 ;  /* 0x0000000105057824 */ /* 0x000fe400078e0207 */
[----:B-1----:R-:W-:Y:S01]  /*b920*/  IMAD R15, R20, R6, R15 ;  /* 0x00000006140f7224 */ /* 0x002fe200078e020f */
[----:B--2---:R-:W-:Y:S01]  /*b930*/  I2FP.F32.U32 R6, R13 ;  /* 0x0000000d00067245 */ /* 0x004fe20000201000 */
[----:B------:R-:W0:Y:S01]  /*b940*/  LDC R20, c[0x0][0x148] ;  /* 0x00005200ff147b82 */ /* 0x000e220000000800 */
[--C-:B------:R-:W-:Y:S02]  /*b950*/  SHF.R.U64 R21, R4, UR8, R5.reuse ;  /* 0x0000000804157c19 */ /* 0x100fe40008001205 */
[----:B------:R-:W-:Y:S01]  /*b960*/  SHF.R.U32.HI R4, RZ, UR8, R5 ;  /* 0x00000008ff047c19 */ /* 0x000fe20008011605 */
[----:B------:R-:W-:Y:S01]  /*b970*/  FMUL R6, R6, UR9 ;  /* 0x0000000906067c20 */ /* 0x000fe20008400000 */
[----:B------:R-:W-:-:S02]  /*b980*/  ULDC UR8, c[0x0][0x608] ;  /* 0x0001820000087ab9 */ /* 0x000fc40000000800 */
[--C-:B------:R-:W-:Y:S01]  /*b990*/  SHF.R.U64 R23, R21, UR8, R4.reuse ;  /* 0x0000000815177c19 */ /* 0x100fe20008001204 */
[----:B------:R1:W2:Y:S01]  /*b9a0*/  F2I.U32.TRUNC.NTZ R24, R6 ;  /* 0x0000000600187305 */ /* 0x0002a2000020f000 */
[----:B------:R-:W-:Y:S01]  /*b9b0*/  SHF.R.U32.HI R4, RZ, UR8, R4 ;  /* 0x00000008ff047c19 */ /* 0x000fe20008011604 */
[----:B------:R-:W-:-:S03]  /*b9c0*/  ULDC UR8, c[0x0][0x658] ;  /* 0x0001960000087ab9 */ /* 0x000fc60000000800 */
[--C-:B------:R-:W-:Y:S02]  /*b9d0*/  SHF.R.U64 R22, R23, UR8, R4.reuse ;  /* 0x0000000817167c19 */ /* 0x100fe40008001204 */
[----:B------:R-:W-:-:S03]  /*b9e0*/  SHF.R.U32.HI R25, RZ, UR8, R4 ;  /* 0x00000008ff197c19 */ /* 0x000fc60008011604 */
[----:B------:R-:W-:Y:S02]  /*b9f0*/  IMAD.MOV.U32 R4, RZ, RZ, R22 ;  /* 0x000000ffff047224 */ /* 0x000fe400078e0016 */
[----:B------:R-:W-:Y:S01]  /*ba00*/  IMAD.MOV.U32 R5, RZ, RZ, R25 ;  /* 0x000000ffff057224 */ /* 0x000fe200078e0019 */
[----:B-1----:R-:W-:Y:S06]  /*ba10*/  @!P0 BRA `(.L_x_186) ;  /* 0x0000000000288947 */ /* 0x002fec0003800000 */
        /* <DEDUP_REMOVED lines=10> */
.L_x_186:
[----:B------:R-:W-:Y:S01]  /*bac0*/  ISETP.NE.AND P0, PT, R2, 0x1, PT ;  /* 0x000000010200780c */ /* 0x000fe20003f05270 */
[----:B------:R-:W-:Y:S01]  /*bad0*/  ULDC UR8, c[0x0][0x648] ;  /* 0x0001920000087ab9 */ /* 0x000fe20000000800 */
[----:B------:R-:W-:Y:S01]  /*bae0*/  LOP3.LUT R23, R23, UR6, RZ, 0xc0, !PT ;  /* 0x0000000617177c12 */ /* 0x000fe2000f8ec0ff */
[----:B--2---:R-:W-:Y:S01]  /*baf0*/  IMAD.MOV R24, RZ, RZ, -R24 ;  /* 0x000000ffff187224 */ /* 0x004fe200078e0a18 */
[----:B------:R-:W-:Y:S01]  /*bb00*/  SHF.R.U64 R4, R4, UR8, R5 ;  /* 0x0000000804047c19 */ /* 0x000fe20008001205 */
[----:B------:R-:W-:Y:S01]  /*bb10*/  ULDC UR8, c[0x0][0x638] ;  /* 0x00018e0000087ab9 */ /* 0x000fe20000000800 */
[----:B------:R-:W-:Y:S01]  /*bb20*/  LOP3.LUT R21, R21, UR4, RZ, 0xc0, !PT ;  /* 0x0000000415157c12 */ /* 0x000fe2000f8ec0ff */
[----:B------:R-:W-:Y:S01]  /*bb30*/  ULDC UR9, c[0x0][0x610] ;  /* 0x0001840000097ab9 */ /* 0x000fe20000000800 */
[----:B------:R-:W-:Y:S02]  /*bb40*/  IMAD.MOV.U32 R6, RZ, RZ, R14 ;  /* 0x000000ffff067224 */ /* 0x000fe400078e000e */
[----:B------:R-:W-:-:S02]  /*bb50*/  IMAD.MOV R5, RZ, RZ, -R4 ;  /* 0x000000ffff057224 */ /* 0x000fc400078e0a04 */
[----:B------:R-:W-:Y:S02]  /*bb60*/  IMAD R4, R4, UR5, R23 ;  /* 0x0000000504047c24 */ /* 0x000fe4000f8e0217 */
[----:B0-----:R-:W-:Y:S02]  /*bb70*/  @P0 IMAD R15, R20, R24, R13 ;  /* 0x00000018140f0224 */ /* 0x001fe400078e020d */
[----:B------:R-:W-:Y:S01]  /*bb80*/  IMAD R22, R5, UR8, R22 ;  /* 0x0000000805167c24 */ /* 0x000fe2000f8e0216 */
[----:B------:R-:W-:Y:S01]  /*bb90*/  ULDC UR8, c[0x0][0x600] ;  /* 0x0001800000087ab9 */ /* 0x000fe20000000800 */
[----:B------:R-:W-:Y:S02]  /*bba0*/  IMAD R15, R4, UR9, R15 ;  /* 0x00000009040f7c24 */ /* 0x000fe4000f8e020f */
[----:B------:R-:W-:Y:S02]  /*bbb0*/  IMAD R22, R22, UR8, R21 ;  /* 0x0000000816167c24 */ /* 0x000fe4000f8e0215 */
[----:B------:R-:W-:-:S03]  /*bbc0*/  IMAD.MOV.U32 R4, RZ, RZ, 0x1 ;  /* 0x00000001ff047424 */ /* 0x000fc600078e00ff */
[----:B------:R-:W-:Y:S02]  /*bbd0*/  SEL R20, R22, R15, !P0 ;  /* 0x0000000f16147207 */ /* 0x000fe40004000000 */
[----:B------:R-:W-:-:S07]  /*bbe0*/  SEL R13, R15, R22, !P0 ;  /* 0x000000160f0d7207 */ /* 0x000fce0004000000 */
.L_x_184:
[----:B------:R-:W-:Y:S05]  /*bbf0*/  BSYNC B1 ;  /* 0x0000000000017941 */ /* 0x000fea0003800000 */
.L_x_183:
[----:B------:R-:W-:-:S13]  /*bc00*/  LOP3.LUT P0, RZ, R4, 0xff, RZ, 0xc0, !PT ;  /* 0x000000ff04ff7812 */ /* 0x000fda000780c0ff */
[----:B------:R-:W-:Y:S05]  /*bc10*/  @P0 BRA `(.L_x_187) ;  /* 0xfffffff400080947 */ /* 0x000fea000383ffff */
[----:B------:R-:W-:Y:S05]  /*bc20*/  BSYNC B0 ;  /* 0x0000000000007941 */ /* 0x000fea0003800000 */
.L_x_176:
[----:B------:R-:W-:-:S03]  /*bc30*/  UMOV UR8, 0xffffffff ;  /* 0xffffffff00087882 */ /* 0x000fc60000000000 */
[----:B------:R-:W-:Y:S05]  /*bc40*/  BRA.DIV UR8, `(.L_x_188) ;  /* 0x0000000208cc7947 */ /* 0x000fea000b800000 */
[----:B------:R-:W-:-:S13]  /*bc50*/  ELECT P6, URZ, PT ;  /* 0x00000000003f782f */ /* 0x000fda00038c0000 */
.L_x_200:
[----:B------:R-:W-:Y:S04]  /*bc60*/  BSSY B0, `(.L_x_189) ;  /* 0x0000019000007945 */ /* 0x000fe80003800000 */
[----:B------:R-:W-:Y:S05]  /*bc70*/  @!P6 BRA `(.L_x_190) ;  /* 0x00000000005ce947 */ /* 0x000fea0003800000 */
[----:B------:R-:W-:-:S04]  /*bc80*/  LOP3.LUT R19, R19, 0x2, RZ, 0xfc, !PT ;  /* 0x0000000213137812 */ /* 0x000fc800078efcff */
[----:B------:R-:W-:-:S13]  /*bc90*/  ISETP.NE.AND P0, PT, R19, 0x3, PT ;  /* 0x000000031300780c */ /* 0x000fda0003f05270 */
[----:B------:R-:W-:Y:S05]  /*bca0*/  @!P0 BRA `(.L_x_191) ;  /* 0x0000000000048947 */ /* 0x000fea0003800000 */
[----:B------:R-:W-:Y:S01]  /*bcb0*/  BPT.TRAP 0x1 ;  /* 0x000000040000795c */ /* 0x000fe20000300000 */
.L_x_191:
[----:B------:R-:W0:Y:S01]  /*bcc0*/  S2R R5, SR_CgaCtaId ;  /* 0x0000000000057919 */ /* 0x000e220000008800 */
[----:B------:R-:W-:Y:S02]  /*bcd0*/  MOV R2, 0x400 ;  /* 0x0000040000027802 */ /* 0x000fe40000000f00 */
[----:B------:R-:W-:Y:S02]  /*bce0*/  SHF.L.U32 R4, R0, 0x1f, RZ ;  /* 0x0000001f00047819 */ /* 0x000fe400000006ff */
[----:B0-----:R-:W-:-:S05]  /*bcf0*/  LEA R2, R5, R2, 0x18 ;  /* 0x0000000205027211 */ /* 0x001fca00078ec0ff */
[----:B------:R-:W-:-:S04]  /*bd00*/  VIADD R2, R2, 0x10 ;  /* 0x0000001002027836 */ /* 0x000fc80000000000 */
[C---:B------:R-:W-:Y:S02]  /*bd10*/  IMAD R7, R3.reuse, 0x8, R2 ;  /* 0x0000000803077824 */ /* 0x040fe400078e0202 */
[----:B------:R-:W-:Y:S02]  /*bd20*/  VIADD R3, R3, 0x1 ;  /* 0x0000000103037836 */ /* 0x000fe40000000000 */
[----:B------:R-:W0:Y:S03]  /*bd30*/  SYNCS.PHASECHK.TRANS64.TRYWAIT P0, [R7+URZ], R4 ;  /* 0x00000004070075a7 */ /* 0x000e26000800017f */
[----:B------:R-:W-:-:S04]  /*bd40*/  ISETP.NE.AND P1, PT, R3, 0x2, PT ;  /* 0x000000020300780c */ /* 0x000fc80003f25270 */
[----:B------:R-:W-:Y:S02]  /*bd50*/  SEL R5, RZ, 0x1, P1 ;  /* 0x00000001ff057807 */ /* 0x000fe40000800000 */
[----:B------:R-:W-:Y:S02]  /*bd60*/  SEL R3, R3, RZ, P1 ;  /* 0x000000ff03037207 */ /* 0x000fe40000800000 */
[----:B------:R-:W-:Y:S01]  /*bd70*/  LOP3.LUT R0, R0, R5, RZ, 0x3c, !PT ;  /* 0x0000000500007212 */ /* 0x000fe200078e3cff */
[----:B0-----:R-:W-:Y:S06]  /*bd80*/  @!P0 BRA `(.L_x_192) ;  /* 0x00000000009c8947 */ /* 0x001fec0003800000 */
.L_x_201:
[----:B------:R-:W-:Y:S01]  /*bd90*/  IMAD R3, R3, 0x8, R2 ;  /* 0x0000000803037824 */ /* 0x000fe200078e0202 */
[----:B------:R-:W-:-:S07]  /*bda0*/  SHF.L.U32 R0, R0, 0x1f, RZ ;  /* 0x0000001f00007819 */ /* 0x000fce00000006ff */
.L_x_193:
[----:B-1----:R1:W2:Y:S02]  /*bdb0*/  SYNCS.PHASECHK.TRANS64.TRYWAIT P0, [R3+URZ], R0 ;  /* 0x00000000030075a7 */ /* 0x0022a4000800017f */
[----:B--2---:R-:W-:Y:S05]  /*bdc0*/  @!P0 NANOSLEEP.SYNCS 0x989680 ;  /* 0x009896800000895d */ /* 0x004fea0003900000 */
[----:B------:R-:W2:Y:S02]  /*bdd0*/  @!P0 SYNCS.PHASECHK.TRANS64 P0, [R3+URZ], R0 ;  /* 0x00000000030085a7 */ /* 0x000ea4000800007f */
[----:B--2---:R-:W-:Y:S05]  /*bde0*/  @!P0 BRA `(.L_x_193) ;  /* 0xfffffffc00f08947 */ /* 0x004fea000383ffff */
.L_x_190:
[----:B------:R-:W-:Y:S05]  /*bdf0*/  BSYNC B0 ;  /* 0x0000000000007941 */ /* 0x000fea0003800000 */
.L_x_189:
[----:B------:R-:W-:Y:S05]  /*be00*/  EXIT ;  /* 0x000000000000794d */ /* 0x000fea0003800000 */
.L_x_21:
[----:B---3--:R3:W4:Y:S02]  /*be10*/  SYNCS.PHASECHK.TRANS64.TRYWAIT P1, [R3+URZ], R0 ;  /* 0x00000000030075a7 */ /* 0x008724000802017f */
[----:B----4-:R-:W-:Y:S05]  /*be20*/  @!P1 NANOSLEEP.SYNCS 0x989680 ;  /* 0x009896800000995d */ /* 0x010fea0003900000 */
[----:B------:R-:W4:Y:S02]  /*be30*/  @!P1 SYNCS.PHASECHK.TRANS64 P1, [R3+URZ], R0 ;  /* 0x00000000030095a7 */ /* 0x000f24000802007f */
[----:B----4-:R-:W-:Y:S05]  /*be40*/  @!P1 BRA `(.L_x_21) ;  /* 0xfffffffc00f09947 */ /* 0x010fea000383ffff */
[----:B------:R-:W-:Y:S05]  /*be50*/  BRA `(.L_x_20) ;  /* 0xffffff54009c7947 */ /* 0x000fea000383ffff */
.L_x_26:
[----:B-1----:R1:W2:Y:S02]  /*be60*/  SYNCS.PHASECHK.TRANS64.TRYWAIT P1, [R5+URZ], R4 ;  /* 0x00000004050075a7 */ /* 0x0022a4000802017f */
[----:B--2---:R-:W-:Y:S05]  /*be70*/  @!P1 NANOSLEEP.SYNCS 0x989680 ;  /* 0x009896800000995d */ /* 0x004fea0003900000 */
[----:B------:R-:W2:Y:S02]  /*be80*/  @!P1 SYNCS.PHASECHK.TRANS64 P1, [R5+URZ], R4 ;  /* 0x00000004050095a7 */ /* 0x000ea4000802007f */
[----:B--2---:R-:W-:Y:S05]  /*be90*/  @!P1 BRA `(.L_x_26) ;  /* 0xfffffffc00f09947 */ /* 0x004fea000383ffff */
[----:B------:R-:W-:Y:S05]  /*bea0*/  BRA `(.L_x_25) ;  /* 0xffffff7000c87947 */ /* 0x000fea000383ffff */
.L_x_177:
[----:B------:R-:W-:Y:S01]  /*beb0*/  BSSY B1, `(.L_x_194) ;  /* 0x0000006000017945 */ /* 0x000fe20003800000 */
[----:B------:R-:W-:-:S07]  /*bec0*/  IMAD.MOV.U32 R15, RZ, RZ, -0x1 ;  /* 0xffffffffff0f7424 */ /* 0x000fce00078e00ff */
[----:B------:R-:W-:Y:S05]  /*bed0*/  WARPSYNC.COLLECTIVE R15, `(.L_x_195) ;  /* 0x000000000f0c7348 */ /* 0x000fea0003c00000 */
[----:B------:R-:W-:Y:S02]  /*bee0*/  ELECT P6, UR62, PT ;  /* 0x00000000003e782f */ /* 0x000fe400038c0000 */
[----:B------:R-:W-:Y:S01]  /*bef0*/  MOV R14, UR62 ;  /* 0x0000003e000e7c02 */ /* 0x000fe20008000f00 */
[----:B------:R-:W-:Y:S10]  /*bf00*/  ENDCOLLECTIVE ;  /* 0x000000000000791b */ /* 0x000ff40003800000 */
.L_x_195:
[----:B------:R-:W-:Y:S05]  /*bf10*/  BSYNC B1 ;  /* 0x0000000000017941 */ /* 0x000fea0003800000 */
.L_x_194:
[----:B------:R-:W-:Y:S05]  /*bf20*/  BRA `(.L_x_196) ;  /* 0xfffffff000507947 */ /* 0x000fea000383ffff */
.L_x_180:
[----:B0-----:R0:W1:Y:S02]  /*bf30*/  SYNCS.PHASECHK.TRANS64.TRYWAIT P0, [R20+URZ+0x10], R7 ;  /* 0x00001007140075a7 */ /* 0x001064000800017f */
[----:B-1----:R-:W-:Y:S05]  /*bf40*/  @!P0 NANOSLEEP.SYNCS 0x989680 ;  /* 0x009896800000895d */ /* 0x002fea0003900000 */
[----:B------:R-:W1:Y:S02]  /*bf50*/  @!P0 SYNCS.PHASECHK.TRANS64 P0, [R20+URZ+0x10], R7 ;  /* 0x00001007140085a7 */ /* 0x000e64000800007f */
[----:B-1----:R-:W-:Y:S05]  /*bf60*/  @!P0 BRA `(.L_x_180) ;  /* 0xfffffffc00f08947 */ /* 0x002fea000383ffff */
[----:B------:R-:W-:Y:S05]  /*bf70*/  BRA `(.L_x_197) ;  /* 0xfffffff0008c7947 */ /* 0x000fea000383ffff */
.L_x_188:
[----:B------:R-:W-:Y:S01]  /*bf80*/  BSSY B0, `(.L_x_198) ;  /* 0x0000006000007945 */ /* 0x000fe20003800000 */
[----:B------:R-:W-:-:S07]  /*bf90*/  IMAD.MOV.U32 R15, RZ, RZ, -0x1 ;  /* 0xffffffffff0f7424 */ /* 0x000fce00078e00ff */
[----:B------:R-:W-:Y:S05]  /*bfa0*/  WARPSYNC.COLLECTIVE R15, `(.L_x_199) ;  /* 0x000000000f0c7348 */ /* 0x000fea0003c00000 */
[----:B------:R-:W-:Y:S02]  /*bfb0*/  ELECT P6, UR62, PT ;  /* 0x00000000003e782f */ /* 0x000fe400038c0000 */
[----:B------:R-:W-:Y:S01]  /*bfc0*/  MOV R14, UR62 ;  /* 0x0000003e000e7c02 */ /* 0x000fe20008000f00 */
[----:B------:R-:W-:Y:S10]  /*bfd0*/  ENDCOLLECTIVE ;  /* 0x000000000000791b */ /* 0x000ff40003800000 */
.L_x_199:
[----:B------:R-:W-:Y:S05]  /*bfe0*/  BSYNC B0 ;  /* 0x0000000000007941 */ /* 0x000fea0003800000 */
.L_x_198:
[----:B------:R-:W-:Y:S05]  /*bff0*/  BRA `(.L_x_200) ;  /* 0xfffffffc00187947 */ /* 0x000fea000383ffff */
.L_x_192:
[----:B0-----:R0:W1:Y:S02]  /*c000*/  SYNCS.PHASECHK.TRANS64.TRYWAIT P0, [R7+URZ], R4 ;  /* 0x00000004070075a7 */ /* 0x001064000800017f */
[----:B-1----:R-:W-:Y:S05]  /*c010*/  @!P0 NANOSLEEP.SYNCS 0x989680 ;  /* 0x009896800000895d */ /* 0x002fea0003900000 */
[----:B------:R-:W1:Y:S02]  /*c020*/  @!P0 SYNCS.PHASECHK.TRANS64 P0, [R7+URZ], R4 ;  /* 0x00000004070085a7 */ /* 0x000e64000800007f */
[----:B-1----:R-:W-:Y:S05]  /*c030*/  @!P0 BRA `(.L_x_192) ;  /* 0xfffffffc00f08947 */ /* 0x002fea000383ffff */
[----:B------:R-:W-:Y:S05]  /*c040*/  BRA `(.L_x_201) ;  /* 0xfffffffc00507947 */ /* 0x000fea000383ffff */
.L_x_202:
[----:B------:R-:W-:-:S00]  /*c050*/  BRA `(.L_x_202) ;  /* 0xfffffffc00fc7947 */ /* 0x000fc0000383ffff */
[----:B------:R-:W-:-:S00]  /*c060*/  NOP ;  /* 0x0000000000007918 */ /* 0x000fc00000000000 */
        /* <DEDUP_REMOVED lines=9> */
.L_x_203:


//--------------------- .nv.global.init           --------------------------
	.section	.nv.global.init,"aw",@progbits
.nv.global.init:
	.type		$str$22,@object
	.size		$str$22,($str$23 - $str$22)
$str$22:
        /*0000*/ 	.byte	0x6b, 0x5f, 0x74, 0x69, 0x6c, 0x65, 0x5f, 0x63, 0x6f, 0x75, 0x6e, 0x74, 0x20, 0x3e, 0x3d, 0x20
        /*0010*/ 	.byte	0x31, 0x00
	.type		$str$23,@object
	.size		$str$23,(__unnamed_1 - $str$23)
$str$23:
        /*0012*/ 	.byte	0x2f, 0x74, 0x6d, 0x70, 0x2f, 0x63, 0x75, 0x74, 0x6c, 0x61, 0x73, 0x73, 0x5f, 0x73, 0x77, 0x65
        /*0022*/ 	.byte	0x65, 0x70, 0x5f, 0x73, 0x72, 0x63, 0x2f, 0x69, 0x6e, 0x63, 0x6c, 0x75, 0x64, 0x65, 0x2f, 0x63
        /*0032*/ 	.byte	0x75, 0x74, 0x6c, 0x61, 0x73, 0x73, 0x2f, 0x67, 0x65, 0x6d, 0x6d, 0x2f, 0x63, 0x6f, 0x6c, 0x6c
        /*0042*/ 	.byte	0x65, 0x63, 0x74, 0x69, 0x76, 0x65, 0x2f, 0x73, 0x6d, 0x39, 0x30, 0x5f, 0x6d, 0x6d, 0x61, 0x5f
        /*0052*/ 	.byte	0x74, 0x6d, 0x61, 0x5f, 0x67, 0x6d, 0x6d, 0x61, 0x5f, 0x73, 0x73, 0x5f, 0x77, 0x61, 0x72, 0x70
        /*0062*/ 	.byte	0x73, 0x70, 0x65, 0x63, 0x69, 0x61, 0x6c, 0x69, 0x7a, 0x65, 0x64, 0x2e, 0x68, 0x70, 0x70, 0x00
	.type		__unnamed_1,@object
	.size		__unnamed_1,(.L_0 - __unnamed_1)
__unnamed_1:
        /*0072*/ 	.byte	0x76, 0x6f, 0x69, 0x64, 0x20, 0x63, 0x75, 0x74, 0x6c, 0x61, 0x73, 0x73, 0x3a, 0x3a, 0x67, 0x65
        /* <DEDUP_REMOVED lines=180> */
        /*0bc2*/ 	.byte	0x74, 0x65, 0x3a, 0x3a, 0x69, 0x64, 0x65, 0x6e, 0x74, 0x69, 0x74, 0x79, 0x5d, 0x00
.L_0:


//--------------------- .nv.shared._ZN7cutlass13device_kernelINS_4gemm6kernel13GemmUniversalIN4cute5tupleIJiiiiEEENS1_10collective13CollectiveMmaINS1_34MainloopSm90TmaGmmaWarpSpecializedILi2ENS5_IJNS4_1CILi2EEENSA_ILi1EEESC_EEENS1_35KernelTmaWarpSpecializedCooperativeEEENS5_IJNSA_ILi384EEENSA_ILi48EEENSA_ILi128EEEEEENS_10bfloat16_tENS5_IJlSC_lEEESK_SL_NS4_8TiledMMAINS4_8MMA_AtomIJNS4_4SM904GMMA27MMA_64x16x16_F32BF16BF16_SSILNSP_5MajorE0ELSR_0ELNSP_7ScaleInE1ELSS_1EEEEEENS4_6LayoutISD_NS5_IJSC_NSA_ILi0EEESW_EEEEENS5_IJNS4_10UnderscoreESZ_SZ_EEEEENS4_13SM90_TMA_LOADENS4_14ComposedLayoutINS4_7SwizzleILi3ELi4ELi3EEENS4_18smem_ptr_flag_bitsILi16EEENSV_INS5_IJNSA_ILi8EEENSA_ILi64EEEEEENS5_IJS19_SC_EEEEEEEvNS4_8identityENS4_23SM90_TMA_LOAD_MULTICASTES1D_vS1E_EENS_8epilogue10collective6detail29Sm90TmaWarpSpecializedAdapterINS1I_15DefaultEpilogueISK_SL_SL_NS1H_6thread17LinearCombinationISK_Li1EffLNS1M_9ScaleType4KindE0ELNS_15FloatRoundStyleE2ESK_EENS1_15EpilogueDefaultEEEEEvvEEEEvNT_6ParamsE --------------------------
	.section	.nv.shared._ZN7cutlass13device_kernelINS_4gemm6kernel13GemmUniversalIN4cute5tupleIJiiiiEEENS1_10collective13CollectiveMmaINS1_34MainloopSm90TmaGmmaWarpSpecializedILi2ENS5_IJNS4_1CILi2EEENSA_ILi1EEESC_EEENS1_35KernelTmaWarpSpecializedCooperativeEEENS5_IJNSA_ILi384EEENSA_ILi48EEENSA_ILi128EEEEEENS_10bfloat16_tENS5_IJlSC_lEEESK_SL_NS4_8TiledMMAINS4_8MMA_AtomIJNS4_4SM904GMMA27MMA_64x16x16_F32BF16BF16_SSILNSP_5MajorE0ELSR_0ELNSP_7ScaleInE1ELSS_1EEEEEENS4_6LayoutISD_NS5_IJSC_NSA_ILi0EEESW_EEEEENS5_IJNS4_10UnderscoreESZ_SZ_EEEEENS4_13SM90_TMA_LOADENS4_14ComposedLayoutINS4_7SwizzleILi3ELi4ELi3EEENS4_18smem_ptr_flag_bitsILi16EEENSV_INS5_IJNSA_ILi8EEENSA_ILi64EEEEEENS5_IJS19_SC_EEEEEEEvNS4_8identityENS4_23SM90_TMA_LOAD_MULTICASTES1D_vS1E_EENS_8epilogue10collective6detail29Sm90TmaWarpSpecializedAdapterINS1I_15DefaultEpilogueISK_SL_SL_NS1H_6thread17LinearCombinationISK_Li1EffLNS1M_9ScaleType4KindE0ELNS_15FloatRoundStyleE2ESK_EENS1_15EpilogueDefaultEEEEEvvEEEEvNT_6ParamsE,"aw",@nobits
	.sectionflags	@""
	.align	16
	.zero		1024


//--------------------- .nv.shared.reserved.0     --------------------------
	.section	.nv.shared.reserved.0,"aw",@nobits
	.weak		__nv_reservedSMEM_offset_0_alias
	.size		__nv_reservedSMEM_offset_0_alias, 0, 0
	.other		__nv_reservedSMEM_offset_0_alias,@"STO_CUDA_RESERVED_SHARED STV_DEFAULT"
__nv_reservedSMEM_offset_0_alias:
	.zero		0


//--------------------- .nv.global                --------------------------
	.section	.nv.global,"aw",@nobits
.nv.global:
	.type		_ZN40_INTERNAL_1fee3faf_4_k_cu_02cd6755_145904cute1_E,@object
	.size		_ZN40_INTERNAL_1fee3faf_4_k_cu_02cd6755_145904cute1_E,(_ZN40_INTERNAL_1fee3faf_4_k_cu_02cd6755_145904cuda3std3__45__cpo6cbeginE - _ZN40_INTERNAL_1fee3faf_4_k_cu_02cd6755_145904cute1_E)
_ZN40_INTERNAL_1fee3faf_4_k_cu_02cd6755_145904cute1_E:
	.zero		1
	.type		_ZN40_INTERNAL_1fee3faf_4_k_cu_02cd6755_145904cuda3std3__45__cpo6cbeginE,@object
	.size		_ZN40_INTERNAL_1fee3faf_4_k_cu_02cd6755_145904cuda3std3__45__cpo6cbeginE,(_ZN40_INTERNAL_1fee3faf_4_k_cu_02cd6755_145904cuda3std3__48in_placeE - _ZN40_INTERNAL_1fee3faf_4_k_cu_02cd6755_145904cuda3std3__45__cpo6cbeginE)
_ZN40_INTERNAL_1fee3faf_4_k_cu_02cd6755_145904cuda3std3__45__cpo6cbeginE:
	.zero		1
	.type		_ZN40_INTERNAL_1fee3faf_4_k_cu_02cd6755_145904cuda3std3__48in_placeE,@object
	.size		_ZN40_INTERNAL_1fee3faf_4_k_cu_02cd6755_145904cuda3std3__48in_placeE,(_ZN40_INTERNAL_1fee3faf_4_k_cu_02cd6755_145904cuda3std6ranges3__45__cpo9iter_moveE - _ZN40_INTERNAL_1fee3faf_4_k_cu_02cd6755_145904cuda3std3__48in_placeE)
_ZN40_INTERNAL_1fee3faf_4_k_cu_02cd6755_145904cuda3std3__48in_placeE:
	.zero		1
	.type		_ZN40_INTERNAL_1fee3faf_4_k_cu_02cd6755_145904cuda3std6ranges3__45__cpo9iter_moveE,@object
	.size		_ZN40_INTERNAL_1fee3faf_4_k_cu_02cd6755_145904cuda3std6ranges3__45__cpo9iter_moveE,(_ZN40_INTERNAL_1fee3faf_4_k_cu_02cd6755_145904cuda3std3__45__cpo5beginE - _ZN40_INTERNAL_1fee3faf_4_k_cu_02cd6755_145904cuda3std6ranges3__45__cpo9iter_moveE)
_ZN40_INTERNAL_1fee3faf_4_k_cu_02cd6755_145904cuda3std6ranges3__45__cpo9iter_moveE:
	.zero		1
	.type		_ZN40_INTERNAL_1fee3faf_4_k_cu_02cd6755_145904cuda3std3__45__cpo5beginE,@object
	.size		_ZN40_INTERNAL_1fee3faf_4_k_cu_02cd6755_145904cuda3std3__45__cpo5beginE,(_ZN40_INTERNAL_1fee3faf_4_k_cu_02cd6755_145904cuda3std3__442_GLOBAL__N__1fee3faf_4_k_cu_02cd6755_145906ignoreE - _ZN40_INTERNAL_1fee3faf_4_k_cu_02cd6755_145904cuda3std3__45__cpo5beginE)
_ZN40_INTERNAL_1fee3faf_4_k_cu_02cd6755_145904cuda3std3__45__cpo5beginE:
	.zero		1
	.type		_ZN40_INTERNAL_1fee3faf_4_k_cu_02cd6755_145904cuda3std3__442_GLOBAL__N__1fee3faf_4_k_cu_02cd6755_145906ignoreE,@object
	.size		_ZN40_INTERNAL_1fee3faf_4_k_cu_02cd6755_145904cuda3std3__442_GLOBAL__N__1fee3faf_4_k_cu_02cd6755_145906ignoreE,(_ZN40_INTERNAL_1fee3faf_4_k_cu_02cd6755_145904cute7productE - _ZN40_INTERNAL_1fee3faf_4_k_cu_02cd6755_145904cuda3std3__442_GLOBAL__N__1fee3faf_4_k_cu_02cd6755_145906ignoreE)
_ZN40_INTERNAL_1fee3faf_4_k_cu_02cd6755_145904cuda3std3__442_GLOBAL__N__1fee3faf_4_k_cu_02cd6755_145906ignoreE:
	.zero		1
	.type		_ZN40_INTERNAL_1fee3faf_4_k_cu_02cd6755_145904cute7productE,@object
	.size		_ZN40_INTERNAL_1fee3faf_4_k_cu_02cd6755_145904cute7productE,(_ZN40_INTERNAL_1fee3faf_4_k_cu_02cd6755_145904cuda3std3__45__cpo3endE - _ZN40_INTERNAL_1fee3faf_4_k_cu_02cd6755_145904cute7productE)
_ZN40_INTERNAL_1fee3faf_4_k_cu_02cd6755_145904cute7productE:
	.zero		1
	.type		_ZN40_INTERNAL_1fee3faf_4_k_cu_02cd6755_145904cuda3std3__45__cpo3endE,@object
	.size		_ZN40_INTERNAL_1fee3faf_4_k_cu_02cd6755_145904cuda3std3__45__cpo3endE,(_ZN40_INTERNAL_1fee3faf_4_k_cu_02cd6755_145904cuda3std3__419piecewise_constructE - _ZN40_INTERNAL_1fee3faf_4_k_cu_02cd6755_145904cuda3std3__45__cpo3endE)
_ZN40_INTERNAL_1fee3faf_4_k_cu_02cd6755_145904cuda3std3__45__cpo3endE:
	.zero		1
	.type		_ZN40_INTERNAL_1fee3faf_4_k_cu_02cd6755_145904cuda3std3__419piecewise_constructE,@object
	.size		_ZN40_INTERNAL_1fee3faf_4_k_cu_02cd6755_145904cuda3std3__419piecewise_constructE,(_ZN40_INTERNAL_1fee3faf_4_k_cu_02cd6755_145904cuda3std3__45__cpo4cendE - _ZN40_INTERNAL_1fee3faf_4_k_cu_02cd6755_145904cuda3std3__419piecewise_constructE)
_ZN40_INTERNAL_1fee3faf_4_k_cu_02cd6755_145904cuda3std3__419piecewise_constructE:
	.zero		1
	.type		_ZN40_INTERNAL_1fee3faf_4_k_cu_02cd6755_145904cuda3std3__45__cpo4cendE,@object
	.size		_ZN40_INTERNAL_1fee3faf_4_k_cu_02cd6755_145904cuda3std3__45__cpo4cendE,(_ZN40_INTERNAL_1fee3faf_4_k_cu_02cd6755_145904cuda3std6ranges3__45__cpo4swapE - _ZN40_INTERNAL_1fee3faf_4_k_cu_02cd6755_145904cuda3std3__45__cpo4cendE)
_ZN40_INTERNAL_1fee3faf_4_k_cu_02cd6755_145904cuda3std3__45__cpo4cendE:
	.zero		1
	.type		_ZN40_INTERNAL_1fee3faf_4_k_cu_02cd6755_145904cuda3std6ranges3__45__cpo4swapE,@object
	.size		_ZN40_INTERNAL_1fee3faf_4_k_cu_02cd6755_145904cuda3std6ranges3__45__cpo4swapE,(.L_8 - _ZN40_INTERNAL_1fee3faf_4_k_cu_02cd6755_145904cuda3std6ranges3__45__cpo4swapE)
_ZN40_INTERNAL_1fee3faf_4_k_cu_02cd6755_145904cuda3std6ranges3__45__cpo4swapE:
	.zero		1
.L_8:


//--------------------- .nv.constant0._ZN7cutlass13device_kernelINS_4gemm6kernel13GemmUniversalIN4cute5tupleIJiiiiEEENS1_10collective13CollectiveMmaINS1_34MainloopSm90TmaGmmaWarpSpecializedILi2ENS5_IJNS4_1CILi2EEENSA_ILi1EEESC_EEENS1_35KernelTmaWarpSpecializedCooperativeEEENS5_IJNSA_ILi384EEENSA_ILi48EEENSA_ILi128EEEEEENS_10bfloat16_tENS5_IJlSC_lEEESK_SL_NS4_8TiledMMAINS4_8MMA_AtomIJNS4_4SM904GMMA27MMA_64x16x16_F32BF16BF16_SSILNSP_5MajorE0ELSR_0ELNSP_7ScaleInE1ELSS_1EEEEEENS4_6LayoutISD_NS5_IJSC_NSA_ILi0EEESW_EEEEENS5_IJNS4_10UnderscoreESZ_SZ_EEEEENS4_13SM90_TMA_LOADENS4_14ComposedLayoutINS4_7SwizzleILi3ELi4ELi3EEENS4_18smem_ptr_flag_bitsILi16EEENSV_INS5_IJNSA_ILi8EEENSA_ILi64EEEEEENS5_IJS19_SC_EEEEEEEvNS4_8identityENS4_23SM90_TMA_LOAD_MULTICASTES1D_vS1E_EENS_8epilogue10collective6detail29Sm90TmaWarpSpecializedAdapterINS1I_15DefaultEpilogueISK_SL_SL_NS1H_6thread17LinearCombinationISK_Li1EffLNS1M_9ScaleType4KindE0ELNS_15FloatRoundStyleE2ESK_EENS1_15EpilogueDefaultEEEEEvvEEEEvNT_6ParamsE --------------------------
	.section	.nv.constant0._ZN7cutlass13device_kernelINS_4gemm6kernel13GemmUniversalIN4cute5tupleIJiiiiEEENS1_10collective13CollectiveMmaINS1_34MainloopSm90TmaGmmaWarpSpecializedILi2ENS5_IJNS4_1CILi2EEENSA_ILi1EEESC_EEENS1_35KernelTmaWarpSpecializedCooperativeEEENS5_IJNSA_ILi384EEENSA_ILi48EEENSA_ILi128EEEEEENS_10bfloat16_tENS5_IJlSC_lEEESK_SL_NS4_8TiledMMAINS4_8MMA_AtomIJNS4_4SM904GMMA27MMA_64x16x16_F32BF16BF16_SSILNSP_5MajorE0ELSR_0ELNSP_7ScaleInE1ELSS_1EEEEEENS4_6LayoutISD_NS5_IJSC_NSA_ILi0EEESW_EEEEENS5_IJNS4_10UnderscoreESZ_SZ_EEEEENS4_13SM90_TMA_LOADENS4_14ComposedLayoutINS4_7SwizzleILi3ELi4ELi3EEENS4_18smem_ptr_flag_bitsILi16EEENSV_INS5_IJNSA_ILi8EEENSA_ILi64EEEEEENS5_IJS19_SC_EEEEEEEvNS4_8identityENS4_23SM90_TMA_LOAD_MULTICASTES1D_vS1E_EENS_8epilogue10collective6detail29Sm90TmaWarpSpecializedAdapterINS1I_15DefaultEpilogueISK_SL_SL_NS1H_6thread17LinearCombinationISK_Li1EffLNS1M_9ScaleType4KindE0ELNS_15FloatRoundStyleE2ESK_EENS1_15EpilogueDefaultEEEEEvvEEEEvNT_6ParamsE,"a",@progbits
	.sectionflags	@""
	.align	4
.nv.constant0._ZN7cutlass13device_kernelINS_4gemm6kernel13GemmUniversalIN4cute5tupleIJiiiiEEENS1_10collective13CollectiveMmaINS1_34MainloopSm90TmaGmmaWarpSpecializedILi2ENS5_IJNS4_1CILi2EEENSA_ILi1EEESC_EEENS1_35KernelTmaWarpSpecializedCooperativeEEENS5_IJNSA_ILi384EEENSA_ILi48EEENSA_ILi128EEEEEENS_10bfloat16_tENS5_IJlSC_lEEESK_SL_NS4_8TiledMMAINS4_8MMA_AtomIJNS4_4SM904GMMA27MMA_64x16x16_F32BF16BF16_SSILNSP_5MajorE0ELSR_0ELNSP_7ScaleInE1ELSS_1EEEEEENS4_6LayoutISD_NS5_IJSC_NSA_ILi0EEESW_EEEEENS5_IJNS4_10UnderscoreESZ_SZ_EEEEENS4_13SM90_TMA_LOADENS4_14ComposedLayoutINS4_7SwizzleILi3ELi4ELi3EEENS4_18smem_ptr_flag_bitsILi16EEENSV_INS5_IJNSA_ILi8EEENSA_ILi64EEEEEENS5_IJS19_SC_EEEEEEEvNS4_8identityENS4_23SM90_TMA_LOAD_MULTICASTES1D_vS1E_EENS_8epilogue10collective6detail29Sm90TmaWarpSpecializedAdapterINS1I_15DefaultEpilogueISK_SL_SL_NS1H_6thread17LinearCombinationISK_Li1EffLNS1M_9ScaleType4KindE0ELNS_15FloatRoundStyleE2ESK_EENS1_15EpilogueDefaultEEEEEvvEEEEvNT_6ParamsE:
	.zero		1664


//--------------------- SYMBOLS --------------------------

	.type		.nv.reservedSmem.offset0,@object
	.size		.nv.reservedSmem.offset0,0x4
	.type		__assertfail,@function
